	.target	sm_90a

	.elftype	@"ET_EXEC"


//--------------------- .note.nv.tkinfo           --------------------------
	.section	.note.nv.tkinfo,"",@"SHT_NOTE"
	.sectionflags	@"SHF_NOTE_NV_TKINFO"
	.tkinfo
        /*0018*/ 	.word	0x00000002
        /*0030*/ 	.string	""
        /*0030*/ 	.string	"ptxas"
        /*0030*/ 	.string	"Cuda compilation tools, release 13.0, V13.0.88"
        /*0030*/ 	.string	"Build cuda_13.0.r13.0/compiler.36424714_0"
        /*0030*/ 	.string	"-arch sm_90a -m 64 "



//--------------------- .note.nv.cuinfo           --------------------------
	.section	.note.nv.cuinfo,"",@"SHT_NOTE"
	.sectionflags	@"SHF_NOTE_NV_CUINFO"
        /*0018*/ 	.short	0x0002
        /*001a*/ 	.short	0x005a
        /*001c*/ 	.short	0x0082
	.zero		2


//--------------------- .nv.info                  --------------------------
	.section	.nv.info,"",@"SHT_CUDA_INFO"
	.align	4


	//----- nvinfo : EIATTR_REGCOUNT
	.align		4
        /*0000*/ 	.byte	0x04, 0x2f
        /*0002*/ 	.short	(.L_15 - .L_14)
	.align		4
.L_14:
        /*0004*/ 	.word	index@(_ZN7cutlass13device_kernelINS_4gemm6kernel13GemmUniversalIN4cute5tupleIJiiiiEEENS1_10collective13CollectiveMmaINS1_34MainloopSm90TmaGmmaWarpSpecializedILi4ENS5_IJNS4_1CILi1EEESB_SB_EEENS1_35KernelTmaWarpSpecializedCooperativeEEENS5_IJNSA_ILi128EEENSA_ILi256EEENSA_ILi32EEEEEENS_10tfloat32_tENS5_IJlSB_lEEESJ_SK_NS4_8TiledMMAINS4_8MMA_AtomIJNS4_4SM904GMMA30MMA_64x256x8_F32TF32TF32_SS_TNILNSO_7ScaleInE1ELSQ_1EEEEEENS4_6LayoutINS5_IJNSA_ILi2EEESB_SB_EEENS5_IJSB_NSA_ILi0EEESW_EEEEENS5_IJNS4_10UnderscoreESZ_SZ_EEEEENS4_13SM90_TMA_LOADENS4_14ComposedLayoutINS4_7SwizzleILi3ELi4ELi3EEENS4_18smem_ptr_flag_bitsILi32EEENST_INS5_IJNSA_ILi8EEESH_EEENS5_IJSH_SB_EEEEEEEvNS4_8identityES12_S1C_vS1D_EENS_8epilogue10collective6detail29Sm90TmaWarpSpecializedAdapterINS1G_15DefaultEpilogueISJ_SK_SK_NS1F_6thread17LinearCombinationISJ_Li1EffLNS1K_9ScaleType4KindE0ELNS_15FloatRoundStyleE2ESJ_EENS1_15EpilogueDefaultEEEEEvvEEEEvNT_6ParamsE)
        /*0008*/ 	.word	0x000000a8


	//----- nvinfo : EIATTR_FRAME_SIZE
	.align		4
.L_15:
        /*000c*/ 	.byte	0x04, 0x11
        /*000e*/ 	.short	(.L_17 - .L_16)
	.align		4
.L_16:
        /*0010*/ 	.word	index@(_ZN7cutlass13device_kernelINS_4gemm6kernel13GemmUniversalIN4cute5tupleIJiiiiEEENS1_10collective13CollectiveMmaINS1_34MainloopSm90TmaGmmaWarpSpecializedILi4ENS5_IJNS4_1CILi1EEESB_SB_EEENS1_35KernelTmaWarpSpecializedCooperativeEEENS5_IJNSA_ILi128EEENSA_ILi256EEENSA_ILi32EEEEEENS_10tfloat32_tENS5_IJlSB_lEEESJ_SK_NS4_8TiledMMAINS4_8MMA_AtomIJNS4_4SM904GMMA30MMA_64x256x8_F32TF32TF32_SS_TNILNSO_7ScaleInE1ELSQ_1EEEEEENS4_6LayoutINS5_IJNSA_ILi2EEESB_SB_EEENS5_IJSB_NSA_ILi0EEESW_EEEEENS5_IJNS4_10UnderscoreESZ_SZ_EEEEENS4_13SM90_TMA_LOADENS4_14ComposedLayoutINS4_7SwizzleILi3ELi4ELi3EEENS4_18smem_ptr_flag_bitsILi32EEENST_INS5_IJNSA_ILi8EEESH_EEENS5_IJSH_SB_EEEEEEEvNS4_8identityES12_S1C_vS1D_EENS_8epilogue10collective6detail29Sm90TmaWarpSpecializedAdapterINS1G_15DefaultEpilogueISJ_SK_SK_NS1F_6thread17LinearCombinationISJ_Li1EffLNS1K_9ScaleType4KindE0ELNS_15FloatRoundStyleE2ESJ_EENS1_15EpilogueDefaultEEEEEvvEEEEvNT_6ParamsE)
        /*0014*/ 	.word	0x00000000


	//----- nvinfo : EIATTR_MIN_STACK_SIZE
	.align		4
.L_17:
        /*0018*/ 	.byte	0x04, 0x12
        /*001a*/ 	.short	(.L_19 - .L_18)
	.align		4
.L_18:
        /*001c*/ 	.word	index@(_ZN7cutlass13device_kernelINS_4gemm6kernel13GemmUniversalIN4cute5tupleIJiiiiEEENS1_10collective13CollectiveMmaINS1_34MainloopSm90TmaGmmaWarpSpecializedILi4ENS5_IJNS4_1CILi1EEESB_SB_EEENS1_35KernelTmaWarpSpecializedCooperativeEEENS5_IJNSA_ILi128EEENSA_ILi256EEENSA_ILi32EEEEEENS_10tfloat32_tENS5_IJlSB_lEEESJ_SK_NS4_8TiledMMAINS4_8MMA_AtomIJNS4_4SM904GMMA30MMA_64x256x8_F32TF32TF32_SS_TNILNSO_7ScaleInE1ELSQ_1EEEEEENS4_6LayoutINS5_IJNSA_ILi2EEESB_SB_EEENS5_IJSB_NSA_ILi0EEESW_EEEEENS5_IJNS4_10UnderscoreESZ_SZ_EEEEENS4_13SM90_TMA_LOADENS4_14ComposedLayoutINS4_7SwizzleILi3ELi4ELi3EEENS4_18smem_ptr_flag_bitsILi32EEENST_INS5_IJNSA_ILi8EEESH_EEENS5_IJSH_SB_EEEEEEEvNS4_8identityES12_S1C_vS1D_EENS_8epilogue10collective6detail29Sm90TmaWarpSpecializedAdapterINS1G_15DefaultEpilogueISJ_SK_SK_NS1F_6thread17LinearCombinationISJ_Li1EffLNS1K_9ScaleType4KindE0ELNS_15FloatRoundStyleE2ESJ_EENS1_15EpilogueDefaultEEEEEvvEEEEvNT_6ParamsE)
        /*0020*/ 	.word	0x00000000
.L_19:


//--------------------- .nv.compat                --------------------------
	.section	.nv.compat,"",@"SHT_CUDA_COMPAT_INFO"
	.align	4
        /*0000*/ 	.byte	0x02, 0x09, 0x01, 0x00, 0x02, 0x02, 0x04, 0x00, 0x02, 0x05, 0x05, 0x00, 0x03, 0x07, 0x01, 0x01
        /*0010*/ 	.byte	0x02, 0x03, 0x01, 0x00, 0x02, 0x06, 0x01, 0x00, 0x04, 0x0b, 0x08, 0x00, 0x00, 0x00, 0x00, 0x00
        /*0020*/ 	.byte	0x00, 0x00, 0x00, 0x00


//--------------------- .nv.info._ZN7cutlass13device_kernelINS_4gemm6kernel13GemmUniversalIN4cute5tupleIJiiiiEEENS1_10collective13CollectiveMmaINS1_34MainloopSm90TmaGmmaWarpSpecializedILi4ENS5_IJNS4_1CILi1EEESB_SB_EEENS1_35KernelTmaWarpSpecializedCooperativeEEENS5_IJNSA_ILi128EEENSA_ILi256EEENSA_ILi32EEEEEENS_10tfloat32_tENS5_IJlSB_lEEESJ_SK_NS4_8TiledMMAINS4_8MMA_AtomIJNS4_4SM904GMMA30MMA_64x256x8_F32TF32TF32_SS_TNILNSO_7ScaleInE1ELSQ_1EEEEEENS4_6LayoutINS5_IJNSA_ILi2EEESB_SB_EEENS5_IJSB_NSA_ILi0EEESW_EEEEENS5_IJNS4_10UnderscoreESZ_SZ_EEEEENS4_13SM90_TMA_LOADENS4_14ComposedLayoutINS4_7SwizzleILi3ELi4ELi3EEENS4_18smem_ptr_flag_bitsILi32EEENST_INS5_IJNSA_ILi8EEESH_EEENS5_IJSH_SB_EEEEEEEvNS4_8identityES12_S1C_vS1D_EENS_8epilogue10collective6detail29Sm90TmaWarpSpecializedAdapterINS1G_15DefaultEpilogueISJ_SK_SK_NS1F_6thread17LinearCombinationISJ_Li1EffLNS1K_9ScaleType4KindE0ELNS_15FloatRoundStyleE2ESJ_EENS1_15EpilogueDefaultEEEEEvvEEEEvNT_6ParamsE --------------------------
	.section	.nv.info._ZN7cutlass13device_kernelINS_4gemm6kernel13GemmUniversalIN4cute5tupleIJiiiiEEENS1_10collective13CollectiveMmaINS1_34MainloopSm90TmaGmmaWarpSpecializedILi4ENS5_IJNS4_1CILi1EEESB_SB_EEENS1_35KernelTmaWarpSpecializedCooperativeEEENS5_IJNSA_ILi128EEENSA_ILi256EEENSA_ILi32EEEEEENS_10tfloat32_tENS5_IJlSB_lEEESJ_SK_NS4_8TiledMMAINS4_8MMA_AtomIJNS4_4SM904GMMA30MMA_64x256x8_F32TF32TF32_SS_TNILNSO_7ScaleInE1ELSQ_1EEEEEENS4_6LayoutINS5_IJNSA_ILi2EEESB_SB_EEENS5_IJSB_NSA_ILi0EEESW_EEEEENS5_IJNS4_10UnderscoreESZ_SZ_EEEEENS4_13SM90_TMA_LOADENS4_14ComposedLayoutINS4_7SwizzleILi3ELi4ELi3EEENS4_18smem_ptr_flag_bitsILi32EEENST_INS5_IJNSA_ILi8EEESH_EEENS5_IJSH_SB_EEEEEEEvNS4_8identityES12_S1C_vS1D_EENS_8epilogue10collective6detail29Sm90TmaWarpSpecializedAdapterINS1G_15DefaultEpilogueISJ_SK_SK_NS1F_6thread17LinearCombinationISJ_Li1EffLNS1K_9ScaleType4KindE0ELNS_15FloatRoundStyleE2ESJ_EENS1_15EpilogueDefaultEEEEEvvEEEEvNT_6ParamsE,"",@"SHT_CUDA_INFO"
	.sectionflags	@""
	.align	4


	//----- nvinfo : EIATTR_CUDA_API_VERSION
	.align		4
        /*0000*/ 	.byte	0x04, 0x37
        /*0002*/ 	.short	(.L_21 - .L_20)
.L_20:
        /*0004*/ 	.word	0x00000082


	//----- nvinfo : EIATTR_KPARAM_INFO
	.align		4
.L_21:
        /*0008*/ 	.byte	0x04, 0x17
        /*000a*/ 	.short	(.L_23 - .L_22)
.L_22:
        /*000c*/ 	.word	0x00000000
        /*0010*/ 	.short	0x0000
        /*0012*/ 	.short	0x0070
        /*0014*/ 	.byte	0x00, 0xf0, 0x01, 0x10


	//----- nvinfo : EIATTR_SPARSE_MMA_MASK
	.align		4
.L_23:
        /*0018*/ 	.byte	0x03, 0x50
        /*001a*/ 	.short	0x0000


	//----- nvinfo : EIATTR_MAXREG_COUNT
	.align		4
        /*001c*/ 	.byte	0x03, 0x1b
        /*001e*/ 	.short	0x00a8


	//----- nvinfo : EIATTR_NUM_BARRIERS
	.align		4
        /*0020*/ 	.byte	0x02, 0x4c
        /*0022*/ 	.byte	0x01
	.zero		1


	//----- nvinfo : EIATTR_EXTERNS
	.align		4
        /*0024*/ 	.byte	0x04, 0x0f
        /*0026*/ 	.short	(.L_25 - .L_24)


	//   ....[0]....
	.align		4
.L_24:
        /*0028*/ 	.word	index@(__assertfail)


	//----- nvinfo : EIATTR_MERCURY_ISA_VERSION
	.align		4
.L_25:
        /*002c*/ 	.byte	0x03, 0x5f
        /*002e*/ 	.short	0x0101


	//----- nvinfo : EIATTR_INT_WARP_WIDE_INSTR_OFFSETS
	.align		4
        /*0030*/ 	.byte	0x04, 0x31
        /*0032*/ 	.short	(.L_27 - .L_26)


	//   ....[0]....
.L_26:
        /*0034*/ 	.word	0x000003b0


	//   ....[1]....
        /*0038*/ 	.word	0x000003e0


	//   ....[2]....
        /*003c*/ 	.word	0x000004c0


	//----- nvinfo : EIATTR_COOP_GROUP_MASK_REGIDS
	.align		4
.L_27:
        /*0040*/ 	.byte	0x04, 0x29
        /*0042*/ 	.short	(.L_29 - .L_28)


	//   ....[0]....
.L_28:
        /*0044*/ 	.word	0xffffffff


	//   ....[1]....
        /*0048*/ 	.word	0xffffffff


	//   ....[2]....
        /*004c*/ 	.word	0xffffffff


	//   ....[3]....
        /*0050*/ 	.word	0xffffffff


	//   ....[4]....
        /*0054*/ 	.word	0xffffffff


	//----- nvinfo : EIATTR_COOP_GROUP_INSTR_OFFSETS
	.align		4
.L_29:
        /*0058*/ 	.byte	0x04, 0x28
        /*005a*/ 	.short	(.L_31 - .L_30)


	//   ....[0]....
.L_30:
        /*005c*/ 	.word	0x00000060


	//   ....[1]....
        /*0060*/ 	.word	0x00000070


	//   ....[2]....
        /*0064*/ 	.word	0x00000130


	//   ....[3]....
        /*0068*/ 	.word	0x000002c0


	//   ....[4]....
        /*006c*/ 	.word	0x00000f70


	//----- nvinfo : EIATTR_REG_RECONFIG
	.align		4
.L_31:
        /*0070*/ 	.byte	0x01, 0x54
	.zero		2


	//----- nvinfo : EIATTR_SYSCALL_OFFSETS
	.align		4
        /*0074*/ 	.byte	0x04, 0x46
        /*0076*/ 	.short	(.L_33 - .L_32)


	//   ....[0]....
.L_32:
        /*0078*/ 	.word	0x00001130


	//----- nvinfo : EIATTR_MBARRIER_INSTR_OFFSETS
	.align		4
.L_33:
        /*007c*/ 	.byte	0x04, 0x39
        /*007e*/ 	.short	(.L_35 - .L_34)


	//   ....[0]....
.L_34:
        /*0080*/ 	.word	0x00000230
        /*0084*/ 	.word	0x000000ff
        /*0088*/ 	.word	0x00000000
        /*008c*/ 	.short	0x0100
        /*008e*/ 	.byte	0x08
	.zero		1


	//   ....[1]....
        /*0090*/ 	.word	0x00000240
        /*0094*/ 	.word	0x000000ff
        /*0098*/ 	.word	0x00000020
        /*009c*/ 	.short	0x0100
        /*009e*/ 	.byte	0x08
	.zero		1


	//   ....[2]....
        /*00a0*/ 	.word	0x00000250
        /*00a4*/ 	.word	0x000000ff
        /*00a8*/ 	.word	0x00000008
        /*00ac*/ 	.short	0x0100
        /*00ae*/ 	.byte	0x08
	.zero		1


	//   ....[3]....
        /*00b0*/ 	.word	0x00000260
        /*00b4*/ 	.word	0x000000ff
        /*00b8*/ 	.word	0x00000028
        /*00bc*/ 	.short	0x0100
        /*00be*/ 	.byte	0x08
	.zero		1


	//   ....[4]....
        /*00c0*/ 	.word	0x00000270
        /*00c4*/ 	.word	0x000000ff
        /*00c8*/ 	.word	0x00000010
        /*00cc*/ 	.short	0x0100
        /*00ce*/ 	.byte	0x08
	.zero		1


	//   ....[5]....
        /*00d0*/ 	.word	0x00000280
        /*00d4*/ 	.word	0x000000ff
        /*00d8*/ 	.word	0x00000030
        /*00dc*/ 	.short	0x0100
        /*00de*/ 	.byte	0x08
	.zero		1


	//   ....[6]....
        /*00e0*/ 	.word	0x00000290
        /*00e4*/ 	.word	0x000000ff
        /*00e8*/ 	.word	0x00000018
        /*00ec*/ 	.short	0x0100
        /*00ee*/ 	.byte	0x08
	.zero		1


	//   ....[7]....
        /*00f0*/ 	.word	0x000002a0
        /*00f4*/ 	.word	0x000000ff
        /*00f8*/ 	.word	0x00000038
        /*00fc*/ 	.short	0x0100
        /*00fe*/ 	.byte	0x08
	.zero		1


	//   ....[8]....
        /*0100*/ 	.word	0x00000530
        /*0104*/ 	.word	0x000000ff
        /*0108*/ 	.word	0x00000050
        /*010c*/ 	.short	0x0100
        /*010e*/ 	.byte	0x06
	.zero		1


	//   ....[9]....
        /*0110*/ 	.word	0x00000590
        /*0114*/ 	.word	0x000000ff
        /*0118*/ 	.word	0x00000058
        /*011c*/ 	.short	0x0100
        /*011e*/ 	.byte	0x06
	.zero		1


	//   ....[10]....
        /*0120*/ 	.word	0x000011b0
        /*0124*/ 	.word	0x00000003
        /*0128*/ 	.word	0x00000000
        /*012c*/ 	.short	0x010a
        /*012e*/ 	.byte	0x3f
	.zero		1


	//   ....[11]....
        /*0130*/ 	.word	0x000011f0
        /*0134*/ 	.word	0x00000003
        /*0138*/ 	.word	0x00000000
        /*013c*/ 	.short	0x010a
        /*013e*/ 	.byte	0x3f
	.zero		1


	//   ....[12]....
        /*0140*/ 	.word	0x000015c0
        /*0144*/ 	.word	0x000000ff
        /*0148*/ 	.word	0x00000000
        /*014c*/ 	.short	0x010a
        /*014e*/ 	.byte	0x08
	.zero		1


	//   ....[13]....
        /*0150*/ 	.word	0x00001600
        /*0154*/ 	.word	0x000000ff
        /*0158*/ 	.word	0x00000000
        /*015c*/ 	.short	0x010a
        /*015e*/ 	.byte	0x08
	.zero		1


	//   ....[14]....
        /*0160*/ 	.word	0x00001890
        /*0164*/ 	.word	0x000000ff
        /*0168*/ 	.word	0x00000000
        /*016c*/ 	.short	0x0101
        /*016e*/ 	.byte	0x08
	.zero		1


	//   ....[15]....
        /*0170*/ 	.word	0x00001a70
        /*0174*/ 	.word	0x000000ff
        /*0178*/ 	.word	0x00000000
        /*017c*/ 	.short	0x0101
        /*017e*/ 	.byte	0x04
	.zero		1


	//   ....[16]....
        /*0180*/ 	.word	0x0000a8e0
        /*0184*/ 	.word	0x0000000c
        /*0188*/ 	.word	0x00000020
        /*018c*/ 	.short	0x010a
        /*018e*/ 	.byte	0x3f
	.zero		1


	//   ....[17]....
        /*0190*/ 	.word	0x0000aca0
        /*0194*/ 	.word	0x00000005
        /*0198*/ 	.word	0x00000058
        /*019c*/ 	.short	0x0101
        /*019e*/ 	.byte	0x3f
	.zero		1


	//   ....[18]....
        /*01a0*/ 	.word	0x0000b3a0
        /*01a4*/ 	.word	0x00000007
        /*01a8*/ 	.word	0x00000000
        /*01ac*/ 	.short	0x010a
        /*01ae*/ 	.byte	0x3f
	.zero		1


	//   ....[19]....
        /*01b0*/ 	.word	0x0000b420
        /*01b4*/ 	.word	0x00000006
        /*01b8*/ 	.word	0x00000000
        /*01bc*/ 	.short	0x010a
        /*01be*/ 	.byte	0x3f
	.zero		1


	//   ....[20]....
        /*01c0*/ 	.word	0x0000b4b0
        /*01c4*/ 	.word	0x00000007
        /*01c8*/ 	.word	0x00000000
        /*01cc*/ 	.short	0x010a
        /*01ce*/ 	.byte	0x3f
	.zero		1


	//   ....[21]....
        /*01d0*/ 	.word	0x0000b540
        /*01d4*/ 	.word	0x00000005
        /*01d8*/ 	.word	0x00000000
        /*01dc*/ 	.short	0x010a
        /*01de*/ 	.byte	0x3f
	.zero		1


	//   ....[22]....
        /*01e0*/ 	.word	0x0000b5a0
        /*01e4*/ 	.word	0x00000003
        /*01e8*/ 	.word	0x00000000
        /*01ec*/ 	.short	0x010a
        /*01ee*/ 	.byte	0x3f
	.zero		1


	//   ....[23]....
        /*01f0*/ 	.word	0x0000b600
        /*01f4*/ 	.word	0x00000004
        /*01f8*/ 	.word	0x00000000
        /*01fc*/ 	.short	0x010a
        /*01fe*/ 	.byte	0x3f
	.zero		1


	//   ....[24]....
        /*0200*/ 	.word	0x0000b6d0
        /*0204*/ 	.word	0x0000000c
        /*0208*/ 	.word	0x00000020
        /*020c*/ 	.short	0x010a
        /*020e*/ 	.byte	0x3f
	.zero		1


	//   ....[25]....
        /*0210*/ 	.word	0x0000b7a0
        /*0214*/ 	.word	0x00000007
        /*0218*/ 	.word	0x00000000
        /*021c*/ 	.short	0x010a
        /*021e*/ 	.byte	0x3f
	.zero		1


	//   ....[26]....
        /*0220*/ 	.word	0x0000b7f0
        /*0224*/ 	.word	0x00000006
        /*0228*/ 	.word	0x00000000
        /*022c*/ 	.short	0x010a
        /*022e*/ 	.byte	0x3f
	.zero		1


	//   ....[27]....
        /*0230*/ 	.word	0x0000b840
        /*0234*/ 	.word	0x00000007
        /*0238*/ 	.word	0x00000000
        /*023c*/ 	.short	0x010a
        /*023e*/ 	.byte	0x3f
	.zero		1


	//----- nvinfo : EIATTR_NUM_MBARRIERS
	.align		4
.L_35:
        /*0240*/ 	.byte	0x03, 0x38
        /*0242*/ 	.short	0x000a


	//----- nvinfo : EIATTR_EXIT_INSTR_OFFSETS
	.align		4
        /*0244*/ 	.byte	0x04, 0x1c
        /*0246*/ 	.short	(.L_37 - .L_36)


	//   ....[0]....
.L_36:
        /*0248*/ 	.word	0x000005e0


	//   ....[1]....
        /*024c*/ 	.word	0x00000ea0


	//   ....[2]....
        /*0250*/ 	.word	0x00009f50


	//   ....[3]....
        /*0254*/ 	.word	0x0000a580


	//   ....[4]....
        /*0258*/ 	.word	0x0000b590


	//----- nvinfo : EIATTR_MAX_THREADS
	.align		4
.L_37:
        /*025c*/ 	.byte	0x04, 0x05
        /*025e*/ 	.short	(.L_39 - .L_38)
.L_38:
        /*0260*/ 	.word	0x00000180
        /*0264*/ 	.word	0x00000001
        /*0268*/ 	.word	0x00000001


	//----- nvinfo : EIATTR_CRS_STACK_SIZE
	.align		4
.L_39:
        /*026c*/ 	.byte	0x04, 0x1e
        /*026e*/ 	.short	(.L_41 - .L_40)
.L_40:
        /*0270*/ 	.word	0x00000000


	//----- nvinfo : EIATTR_CBANK_PARAM_SIZE
	.align		4
.L_41:
        /*0274*/ 	.byte	0x03, 0x19
        /*0276*/ 	.short	0x0470


	//----- nvinfo : EIATTR_PARAM_CBANK
	.align		4
        /*0278*/ 	.byte	0x04, 0x0a
        /*027a*/ 	.short	(.L_43 - .L_42)
	.align		4
.L_42:
        /*027c*/ 	.word	index@(.nv.constant0._ZN7cutlass13device_kernelINS_4gemm6kernel13GemmUniversalIN4cute5tupleIJiiiiEEENS1_10collective13CollectiveMmaINS1_34MainloopSm90TmaGmmaWarpSpecializedILi4ENS5_IJNS4_1CILi1EEESB_SB_EEENS1_35KernelTmaWarpSpecializedCooperativeEEENS5_IJNSA_ILi128EEENSA_ILi256EEENSA_ILi32EEEEEENS_10tfloat32_tENS5_IJlSB_lEEESJ_SK_NS4_8TiledMMAINS4_8MMA_AtomIJNS4_4SM904GMMA30MMA_64x256x8_F32TF32TF32_SS_TNILNSO_7ScaleInE1ELSQ_1EEEEEENS4_6LayoutINS5_IJNSA_ILi2EEESB_SB_EEENS5_IJSB_NSA_ILi0EEESW_EEEEENS5_IJNS4_10UnderscoreESZ_SZ_EEEEENS4_13SM90_TMA_LOADENS4_14ComposedLayoutINS4_7SwizzleILi3ELi4ELi3EEENS4_18smem_ptr_flag_bitsILi32EEENST_INS5_IJNSA_ILi8EEESH_EEENS5_IJSH_SB_EEEEEEEvNS4_8identityES12_S1C_vS1D_EENS_8epilogue10collective6detail29Sm90TmaWarpSpecializedAdapterINS1G_15DefaultEpilogueISJ_SK_SK_NS1F_6thread17LinearCombinationISJ_Li1EffLNS1K_9ScaleType4KindE0ELNS_15FloatRoundStyleE2ESJ_EENS1_15EpilogueDefaultEEEEEvvEEEEvNT_6ParamsE)
        /*0280*/ 	.short	0x0210
        /*0282*/ 	.short	0x0470


	//----- nvinfo : EIATTR_SW_WAR
	.align		4
.L_43:
        /*0284*/ 	.byte	0x04, 0x36
        /*0286*/ 	.short	(.L_45 - .L_44)
.L_44:
        /*0288*/ 	.word	0x00000008
.L_45:


//--------------------- .nv.callgraph             --------------------------
	.section	.nv.callgraph,"",@"SHT_CUDA_CALLGRAPH"
	.align	4
	.sectionentsize	8
	.align		4
        /*0000*/ 	.word	0x00000000
	.align		4
        /*0004*/ 	.word	0xffffffff
	.align		4
        /*0008*/ 	.word	index@(_ZN7cutlass13device_kernelINS_4gemm6kernel13GemmUniversalIN4cute5tupleIJiiiiEEENS1_10collective13CollectiveMmaINS1_34MainloopSm90TmaGmmaWarpSpecializedILi4ENS5_IJNS4_1CILi1EEESB_SB_EEENS1_35KernelTmaWarpSpecializedCooperativeEEENS5_IJNSA_ILi128EEENSA_ILi256EEENSA_ILi32EEEEEENS_10tfloat32_tENS5_IJlSB_lEEESJ_SK_NS4_8TiledMMAINS4_8MMA_AtomIJNS4_4SM904GMMA30MMA_64x256x8_F32TF32TF32_SS_TNILNSO_7ScaleInE1ELSQ_1EEEEEENS4_6LayoutINS5_IJNSA_ILi2EEESB_SB_EEENS5_IJSB_NSA_ILi0EEESW_EEEEENS5_IJNS4_10UnderscoreESZ_SZ_EEEEENS4_13SM90_TMA_LOADENS4_14ComposedLayoutINS4_7SwizzleILi3ELi4ELi3EEENS4_18smem_ptr_flag_bitsILi32EEENST_INS5_IJNSA_ILi8EEESH_EEENS5_IJSH_SB_EEEEEEEvNS4_8identityES12_S1C_vS1D_EENS_8epilogue10collective6detail29Sm90TmaWarpSpecializedAdapterINS1G_15DefaultEpilogueISJ_SK_SK_NS1F_6thread17LinearCombinationISJ_Li1EffLNS1K_9ScaleType4KindE0ELNS_15FloatRoundStyleE2ESJ_EENS1_15EpilogueDefaultEEEEEvvEEEEvNT_6ParamsE)
	.align		4
        /*000c*/ 	.word	index@(__assertfail)
	.align		4
        /*0010*/ 	.word	0x00000000
	.align		4
        /*0014*/ 	.word	0xfffffffe
	.align		4
        /*0018*/ 	.word	0x00000000
	.align		4
        /*001c*/ 	.word	0xfffffffd
	.align		4
        /*0020*/ 	.word	0x00000000
	.align		4
        /*0024*/ 	.word	0xfffffffc


//--------------------- .nv.constant4             --------------------------
	.section	.nv.constant4,"a",@progbits
	.align	8
	.align		8
.nv.constant4:
        /*0000*/ 	.dword	__assertfail
	.align		8
        /*0008*/ 	.dword	__unnamed_1
	.align		8
        /*0010*/ 	.dword	_ZN39_INTERNAL_c505f51a_4_k_cu_d0625d14_58174cuda3std3__45__cpo5beginE
	.align		8
        /*0018*/ 	.dword	_ZN39_INTERNAL_c505f51a_4_k_cu_d0625d14_58174cuda3std3__45__cpo3endE
	.align		8
        /*0020*/ 	.dword	_ZN39_INTERNAL_c505f51a_4_k_cu_d0625d14_58174cuda3std3__45__cpo6cbeginE
	.align		8
        /*0028*/ 	.dword	_ZN39_INTERNAL_c505f51a_4_k_cu_d0625d14_58174cuda3std3__45__cpo4cendE
	.align		8
        /*0030*/ 	.dword	_ZN39_INTERNAL_c505f51a_4_k_cu_d0625d14_58174cuda3std3__441_GLOBAL__N__c505f51a_4_k_cu_d0625d14_58176ignoreE
	.align		8
        /*0038*/ 	.dword	_ZN39_INTERNAL_c505f51a_4_k_cu_d0625d14_58174cuda3std3__419piecewise_constructE
	.align		8
        /*0040*/ 	.dword	_ZN39_INTERNAL_c505f51a_4_k_cu_d0625d14_58174cuda3std3__48in_placeE
	.align		8
        /*0048*/ 	.dword	_ZN39_INTERNAL_c505f51a_4_k_cu_d0625d14_58174cuda3std6ranges3__45__cpo4swapE
	.align		8
        /*0050*/ 	.dword	_ZN39_INTERNAL_c505f51a_4_k_cu_d0625d14_58174cuda3std6ranges3__45__cpo9iter_moveE
	.align		8
        /*0058*/ 	.dword	_ZN39_INTERNAL_c505f51a_4_k_cu_d0625d14_58174cute7productE
	.align		8
        /*0060*/ 	.dword	_ZN39_INTERNAL_c505f51a_4_k_cu_d0625d14_58174cute1_E
	.align		8
        /*0068*/ 	.dword	$str$22
	.align		8
        /*0070*/ 	.dword	$str$23


//--------------------- .text._ZN7cutlass13device_kernelINS_4gemm6kernel13GemmUniversalIN4cute5tupleIJiiiiEEENS1_10collective13CollectiveMmaINS1_34MainloopSm90TmaGmmaWarpSpecializedILi4ENS5_IJNS4_1CILi1EEESB_SB_EEENS1_35KernelTmaWarpSpecializedCooperativeEEENS5_IJNSA_ILi128EEENSA_ILi256EEENSA_ILi32EEEEEENS_10tfloat32_tENS5_IJlSB_lEEESJ_SK_NS4_8TiledMMAINS4_8MMA_AtomIJNS4_4SM904GMMA30MMA_64x256x8_F32TF32TF32_SS_TNILNSO_7ScaleInE1ELSQ_1EEEEEENS4_6LayoutINS5_IJNSA_ILi2EEESB_SB_EEENS5_IJSB_NSA_ILi0EEESW_EEEEENS5_IJNS4_10UnderscoreESZ_SZ_EEEEENS4_13SM90_TMA_LOADENS4_14ComposedLayoutINS4_7SwizzleILi3ELi4ELi3EEENS4_18smem_ptr_flag_bitsILi32EEENST_INS5_IJNSA_ILi8EEESH_EEENS5_IJSH_SB_EEEEEEEvNS4_8identityES12_S1C_vS1D_EENS_8epilogue10collective6detail29Sm90TmaWarpSpecializedAdapterINS1G_15DefaultEpilogueISJ_SK_SK_NS1F_6thread17LinearCombinationISJ_Li1EffLNS1K_9ScaleType4KindE0ELNS_15FloatRoundStyleE2ESJ_EENS1_15EpilogueDefaultEEEEEvvEEEEvNT_6ParamsE --------------------------
	.section	.text._ZN7cutlass13device_kernelINS_4gemm6kernel13GemmUniversalIN4cute5tupleIJiiiiEEENS1_10collective13CollectiveMmaINS1_34MainloopSm90TmaGmmaWarpSpecializedILi4ENS5_IJNS4_1CILi1EEESB_SB_EEENS1_35KernelTmaWarpSpecializedCooperativeEEENS5_IJNSA_ILi128EEENSA_ILi256EEENSA_ILi32EEEEEENS_10tfloat32_tENS5_IJlSB_lEEESJ_SK_NS4_8TiledMMAINS4_8MMA_AtomIJNS4_4SM904GMMA30MMA_64x256x8_F32TF32TF32_SS_TNILNSO_7ScaleInE1ELSQ_1EEEEEENS4_6LayoutINS5_IJNSA_ILi2EEESB_SB_EEENS5_IJSB_NSA_ILi0EEESW_EEEEENS5_IJNS4_10UnderscoreESZ_SZ_EEEEENS4_13SM90_TMA_LOADENS4_14ComposedLayoutINS4_7SwizzleILi3ELi4ELi3EEENS4_18smem_ptr_flag_bitsILi32EEENST_INS5_IJNSA_ILi8EEESH_EEENS5_IJSH_SB_EEEEEEEvNS4_8identityES12_S1C_vS1D_EENS_8epilogue10collective6detail29Sm90TmaWarpSpecializedAdapterINS1G_15DefaultEpilogueISJ_SK_SK_NS1F_6thread17LinearCombinationISJ_Li1EffLNS1K_9ScaleType4KindE0ELNS_15FloatRoundStyleE2ESJ_EENS1_15EpilogueDefaultEEEEEvvEEEEvNT_6ParamsE,"ax",@progbits
	.align	128
.text._ZN7cutlass13device_kernelINS_4gemm6kernel13GemmUniversalIN4cute5tupleIJiiiiEEENS1_10collective13CollectiveMmaINS1_34MainloopSm90TmaGmmaWarpSpecializedILi4ENS5_IJNS4_1CILi1EEESB_SB_EEENS1_35KernelTmaWarpSpecializedCooperativeEEENS5_IJNSA_ILi128EEENSA_ILi256EEENSA_ILi32EEEEEENS_10tfloat32_tENS5_IJlSB_lEEESJ_SK_NS4_8TiledMMAINS4_8MMA_AtomIJNS4_4SM904GMMA30MMA_64x256x8_F32TF32TF32_SS_TNILNSO_7ScaleInE1ELSQ_1EEEEEENS4_6LayoutINS5_IJNSA_ILi2EEESB_SB_EEENS5_IJSB_NSA_ILi0EEESW_EEEEENS5_IJNS4_10UnderscoreESZ_SZ_EEEEENS4_13SM90_TMA_LOADENS4_14ComposedLayoutINS4_7SwizzleILi3ELi4ELi3EEENS4_18smem_ptr_flag_bitsILi32EEENST_INS5_IJNSA_ILi8EEESH_EEENS5_IJSH_SB_EEEEEEEvNS4_8identityES12_S1C_vS1D_EENS_8epilogue10collective6detail29Sm90TmaWarpSpecializedAdapterINS1G_15DefaultEpilogueISJ_SK_SK_NS1F_6thread17LinearCombinationISJ_Li1EffLNS1K_9ScaleType4KindE0ELNS_15FloatRoundStyleE2ESJ_EENS1_15EpilogueDefaultEEEEEvvEEEEvNT_6ParamsE:
        .type           _ZN7cutlass13device_kernelINS_4gemm6kernel13GemmUniversalIN4cute5tupleIJiiiiEEENS1_10collective13CollectiveMmaINS1_34MainloopSm90TmaGmmaWarpSpecializedILi4ENS5_IJNS4_1CILi1EEESB_SB_EEENS1_35KernelTmaWarpSpecializedCooperativeEEENS5_IJNSA_ILi128EEENSA_ILi256EEENSA_ILi32EEEEEENS_10tfloat32_tENS5_IJlSB_lEEESJ_SK_NS4_8TiledMMAINS4_8MMA_AtomIJNS4_4SM904GMMA30MMA_64x256x8_F32TF32TF32_SS_TNILNSO_7ScaleInE1ELSQ_1EEEEEENS4_6LayoutINS5_IJNSA_ILi2EEESB_SB_EEENS5_IJSB_NSA_ILi0EEESW_EEEEENS5_IJNS4_10UnderscoreESZ_SZ_EEEEENS4_13SM90_TMA_LOADENS4_14ComposedLayoutINS4_7SwizzleILi3ELi4ELi3EEENS4_18smem_ptr_flag_bitsILi32EEENST_INS5_IJNSA_ILi8EEESH_EEENS5_IJSH_SB_EEEEEEEvNS4_8identityES12_S1C_vS1D_EENS_8epilogue10collective6detail29Sm90TmaWarpSpecializedAdapterINS1G_15DefaultEpilogueISJ_SK_SK_NS1F_6thread17LinearCombinationISJ_Li1EffLNS1K_9ScaleType4KindE0ELNS_15FloatRoundStyleE2ESJ_EENS1_15EpilogueDefaultEEEEEvvEEEEvNT_6ParamsE,@function
        .size           _ZN7cutlass13device_kernelINS_4gemm6kernel13GemmUniversalIN4cute5tupleIJiiiiEEENS1_10collective13CollectiveMmaINS1_34MainloopSm90TmaGmmaWarpSpecializedILi4ENS5_IJNS4_1CILi1EEESB_SB_EEENS1_35KernelTmaWarpSpecializedCooperativeEEENS5_IJNSA_ILi128EEENSA_ILi256EEENSA_ILi32EEEEEENS_10tfloat32_tENS5_IJlSB_lEEESJ_SK_NS4_8TiledMMAINS4_8MMA_AtomIJNS4_4SM904GMMA30MMA_64x256x8_F32TF32TF32_SS_TNILNSO_7ScaleInE1ELSQ_1EEEEEENS4_6LayoutINS5_IJNSA_ILi2EEESB_SB_EEENS5_IJSB_NSA_ILi0EEESW_EEEEENS5_IJNS4_10UnderscoreESZ_SZ_EEEEENS4_13SM90_TMA_LOADENS4_14ComposedLayoutINS4_7SwizzleILi3ELi4ELi3EEENS4_18smem_ptr_flag_bitsILi32EEENST_INS5_IJNSA_ILi8EEESH_EEENS5_IJSH_SB_EEEEEEEvNS4_8identityES12_S1C_vS1D_EENS_8epilogue10collective6detail29Sm90TmaWarpSpecializedAdapterINS1G_15DefaultEpilogueISJ_SK_SK_NS1F_6thread17LinearCombinationISJ_Li1EffLNS1K_9ScaleType4KindE0ELNS_15FloatRoundStyleE2ESJ_EENS1_15EpilogueDefaultEEEEEvvEEEEvNT_6ParamsE,(.L_x_322 - _ZN7cutlass13device_kernelINS_4gemm6kernel13GemmUniversalIN4cute5tupleIJiiiiEEENS1_10collective13CollectiveMmaINS1_34MainloopSm90TmaGmmaWarpSpecializedILi4ENS5_IJNS4_1CILi1EEESB_SB_EEENS1_35KernelTmaWarpSpecializedCooperativeEEENS5_IJNSA_ILi128EEENSA_ILi256EEENSA_ILi32EEEEEENS_10tfloat32_tENS5_IJlSB_lEEESJ_SK_NS4_8TiledMMAINS4_8MMA_AtomIJNS4_4SM904GMMA30MMA_64x256x8_F32TF32TF32_SS_TNILNSO_7ScaleInE1ELSQ_1EEEEEENS4_6LayoutINS5_IJNSA_ILi2EEESB_SB_EEENS5_IJSB_NSA_ILi0EEESW_EEEEENS5_IJNS4_10UnderscoreESZ_SZ_EEEEENS4_13SM90_TMA_LOADENS4_14ComposedLayoutINS4_7SwizzleILi3ELi4ELi3EEENS4_18smem_ptr_flag_bitsILi32EEENST_INS5_IJNSA_ILi8EEESH_EEENS5_IJSH_SB_EEEEEEEvNS4_8identityES12_S1C_vS1D_EENS_8epilogue10collective6detail29Sm90TmaWarpSpecializedAdapterINS1G_15DefaultEpilogueISJ_SK_SK_NS1F_6thread17LinearCombinationISJ_Li1EffLNS1K_9ScaleType4KindE0ELNS_15FloatRoundStyleE2ESJ_EENS1_15EpilogueDefaultEEEEEvvEEEEvNT_6ParamsE)
        .other          _ZN7cutlass13device_kernelINS_4gemm6kernel13GemmUniversalIN4cute5tupleIJiiiiEEENS1_10collective13CollectiveMmaINS1_34MainloopSm90TmaGmmaWarpSpecializedILi4ENS5_IJNS4_1CILi1EEESB_SB_EEENS1_35KernelTmaWarpSpecializedCooperativeEEENS5_IJNSA_ILi128EEENSA_ILi256EEENSA_ILi32EEEEEENS_10tfloat32_tENS5_IJlSB_lEEESJ_SK_NS4_8TiledMMAINS4_8MMA_AtomIJNS4_4SM904GMMA30MMA_64x256x8_F32TF32TF32_SS_TNILNSO_7ScaleInE1ELSQ_1EEEEEENS4_6LayoutINS5_IJNSA_ILi2EEESB_SB_EEENS5_IJSB_NSA_ILi0EEESW_EEEEENS5_IJNS4_10UnderscoreESZ_SZ_EEEEENS4_13SM90_TMA_LOADENS4_14ComposedLayoutINS4_7SwizzleILi3ELi4ELi3EEENS4_18smem_ptr_flag_bitsILi32EEENST_INS5_IJNSA_ILi8EEESH_EEENS5_IJSH_SB_EEEEEEEvNS4_8identityES12_S1C_vS1D_EENS_8epilogue10collective6detail29Sm90TmaWarpSpecializedAdapterINS1G_15DefaultEpilogueISJ_SK_SK_NS1F_6thread17LinearCombinationISJ_Li1EffLNS1K_9ScaleType4KindE0ELNS_15FloatRoundStyleE2ESJ_EENS1_15EpilogueDefaultEEEEEvvEEEEvNT_6ParamsE,@"STO_CUDA_ENTRY STV_DEFAULT"
_ZN7cutlass13device_kernelINS_4gemm6kernel13GemmUniversalIN4cute5tupleIJiiiiEEENS1_10collective13CollectiveMmaINS1_34MainloopSm90TmaGmmaWarpSpecializedILi4ENS5_IJNS4_1CILi1EEESB_SB_EEENS1_35KernelTmaWarpSpecializedCooperativeEEENS5_IJNSA_ILi128EEENSA_ILi256EEENSA_ILi32EEEEEENS_10tfloat32_tENS5_IJlSB_lEEESJ_SK_NS4_8TiledMMAINS4_8MMA_AtomIJNS4_4SM904GMMA30MMA_64x256x8_F32TF32TF32_SS_TNILNSO_7ScaleInE1ELSQ_1EEEEEENS4_6LayoutINS5_IJNSA_ILi2EEESB_SB_EEENS5_IJSB_NSA_ILi0EEESW_EEEEENS5_IJNS4_10UnderscoreESZ_SZ_EEEEENS4_13SM90_TMA_LOADENS4_14ComposedLayoutINS4_7SwizzleILi3ELi4ELi3EEENS4_18smem_ptr_flag_bitsILi32EEENST_INS5_IJNSA_ILi8EEESH_EEENS5_IJSH_SB_EEEEEEEvNS4_8identityES12_S1C_vS1D_EENS_8epilogue10collective6detail29Sm90TmaWarpSpecializedAdapterINS1G_15DefaultEpilogueISJ_SK_SK_NS1F_6thread17LinearCombinationISJ_Li1EffLNS1K_9ScaleType4KindE0ELNS_15FloatRoundStyleE2ESJ_EENS1_15EpilogueDefaultEEEEEvvEEEEvNT_6ParamsE:
[----:B------:R-:W0:Y:S01]  /*0000*/  LDC R1, c[0x0][0x28] ;  /* 0x00000a00ff017b82 */ /* 0x000e220000000800 */
[----:B------:R-:W1:Y:S01]  /*0010*/  S2R R18, SR_TID.X ;  /* 0x0000000000127919 */ /* 0x000e620000002100 */
[----:B------:R-:W-:Y:S01]  /*0020*/  ELECT P0, URZ, PT ;  /* 0x00000000003f782f */ /* 0x000fe20003800000 */
[----:B------:R-:W-:Y:S01]  /*0030*/  BSSY B0, `(.L_x_0) ;  /* 0x000000f000007945 */ /* 0x000fe20003800000 */
[--C-:B-1----:R-:W-:Y:S02]  /*0040*/  SHF.R.U32.HI R0, RZ, 0x5, R18.reuse ;  /* 0x00000005ff007819 */ /* 0x102fe40000011612 */
[----:B------:R-:W-:-:S03]  /*0050*/  SHF.R.U32.HI R22, RZ, 0x7, R18 ;  /* 0x00000007ff167819 */ /* 0x000fc60000011612 */
[----:B------:R-:W1:Y:S04]  /*0060*/  SHFL.IDX PT, R5, R0, RZ, 0x1f ;  /* 0x00001fff00057589 */ /* 0x000e6800000e0000 */
[----:B------:R2:W3:Y:S01]  /*0070*/  SHFL.IDX PT, R8, R22, RZ, 0x1f ;  /* 0x00001fff16087589 */ /* 0x0004e200000e0000 */
[----:B-1----:R-:W-:-:S13]  /*0080*/  ISETP.NE.OR P0, PT, R5, RZ, !P0 ;  /* 0x000000ff0500720c */ /* 0x002fda0004705670 */
[----:B0-23--:R-:W-:Y:S05]  /*0090*/  @P0 BRA `(.L_x_1) ;  /* 0x0000000000200947 */ /* 0x00dfea0003800000 */
[----:B------:R-:W-:Y:S02]  /*00a0*/  ULDC.64 UR4, c[0x0][0x198] ;  /* 0x0000660000047ab9 */ /* 0x000fe40000000a00 */
[----:B------:R-:W-:Y:S02]  /*00b0*/  UIADD3 UR6, UP0, UR4, 0xf0, URZ ;  /* 0x000000f004067890 */ /* 0x000fe4000ff1e03f */
[----:B------:R-:W-:Y:S02]  /*00c0*/  UIADD3 UR4, UP1, UR4, 0x1f0, URZ ;  /* 0x000001f004047890 */ /* 0x000fe4000ff3e03f */
[----:B------:R-:W-:Y:S02]  /*00d0*/  UIADD3.X UR7, URZ, UR5, URZ, UP0, !UPT ;  /* 0x000000053f077290 */ /* 0x000fe400087fe43f */
[----:B------:R-:W-:-:S07]  /*00e0*/  UIADD3.X UR5, URZ, UR5, URZ, UP1, !UPT ;  /* 0x000000053f057290 */ /* 0x000fce0008ffe43f */
[----:B------:R0:W-:Y:S02]  /*00f0*/  UTMACCTL.PF [UR6] ;  /* 0x00000000060079b9 */ /* 0x0001e40008040000 */
[----:B------:R0:W-:Y:S02]  /*0100*/  UTMACCTL.PF [UR4] ;  /* 0x00000000040079b9 */ /* 0x0001e40008040000 */
[----:B0-----:R-:W-:Y:S01]  /*0110*/  NOP ;  /* 0x0000000000007918 */ /* 0x001fe20000000000 */
.L_x_1:
[----:B------:R-:W-:Y:S05]  /*0120*/  BSYNC B0 ;  /* 0x0000000000007941 */ /* 0x000fea0003800000 */
.L_x_0:
[----:B------:R-:W0:Y:S02]  /*0130*/  SHFL.IDX PT, R2, R0, RZ, 0x1f ;  /* 0x00001fff00027589 */ /* 0x000e2400000e0000 */
[----:B0-----:R-:W-:-:S13]  /*0140*/  ISETP.NE.AND P0, PT, R2, RZ, PT ;  /* 0x000000ff0200720c */ /* 0x001fda0003f05270 */
[----:B------:R-:W-:Y:S05]  /*0150*/  @P0 BRA `(.L_x_2) ;  /* 0x0000000000580947 */ /* 0x000fea0003800000 */
[----:B------:R-:W0:Y:S01]  /*0160*/  S2UR UR8, SR_CgaCtaId ;  /* 0x00000000000879c3 */ /* 0x000e220000008800 */
[----:B------:R-:W-:Y:S01]  /*0170*/  UMOV UR4, 0x400 ;  /* 0x0000040000047882 */ /* 0x000fe20000000000 */
[----:B------:R-:W-:Y:S01]  /*0180*/  UMOV UR5, 0x1 ;  /* 0x0000000100057882 */ /* 0x000fe20000000000 */
[----:B------:R-:W-:Y:S01]  /*0190*/  UMOV UR6, 0x100 ;  /* 0x0000010000067882 */ /* 0x000fe20000000000 */
[----:B------:R-:W-:Y:S01]  /*01a0*/  ELECT P0, URZ, PT ;  /* 0x00000000003f782f */ /* 0x000fe20003800000 */
[----:B------:R-:W-:-:S04]  /*01b0*/  UIADD3 UR6, -UR6, 0x100000, URZ ;  /* 0x0010000006067890 */ /* 0x000fc8000fffe13f */
[----:B------:R-:W-:Y:S02]  /*01c0*/  USHF.L.U32 UR7, UR6, 0xb, URZ ;  /* 0x0000000b06077899 */ /* 0x000fe4000800063f */
[----:B------:R-:W-:Y:S02]  /*01d0*/  USHF.L.U32 UR6, UR6, 0x1, URZ ;  /* 0x0000000106067899 */ /* 0x000fe4000800063f */
[----:B0-----:R-:W-:Y:S02]  /*01e0*/  ULEA UR8, UR8, UR4, 0x18 ;  /* 0x0000000408087291 */ /* 0x001fe4000f8ec03f */
[----:B------:R-:W-:-:S04]  /*01f0*/  UIADD3 UR4, -UR5, 0x100000, URZ ;  /* 0x0010000005047890 */ /* 0x000fc8000fffe13f */
[----:B------:R-:W-:Y:S02]  /*0200*/  USHF.L.U32 UR5, UR4, 0xb, URZ ;  /* 0x0000000b04057899 */ /* 0x000fe4000800063f */
[----:B------:R-:W-:Y:S01]  /*0210*/  USHF.L.U32 UR4, UR4, 0x1, URZ ;  /* 0x0000000104047899 */ /* 0x000fe2000800063f */
[----:B------:R-:W0:Y:S11]  /*0220*/  FENCE.VIEW.ASYNC.S ;  /* 0x00000000000073c6 */ /* 0x000e360000000000 */
[----:B0-----:R0:W1:Y:S01]  /*0230*/  SYNCS.EXCH.64 URZ, [UR8], UR4 ;  /* 0x00000004083f75b2 */ /* 0x0010620008000100 */
[----:B------:R0:W2:Y:S01]  /*0240*/  SYNCS.EXCH.64 URZ, [UR8+0x20], UR6 ;  /* 0x00002006083f75b2 */ /* 0x0000a20008000100 */
[----:B------:R0:W3:Y:S01]  /*0250*/  SYNCS.EXCH.64 URZ, [UR8+0x8], UR4 ;  /* 0x00000804083f75b2 */ /* 0x0000e20008000100 */
[----:B------:R0:W4:Y:S01]  /*0260*/  SYNCS.EXCH.64 URZ, [UR8+0x28], UR6 ;  /* 0x00002806083f75b2 */ /* 0x0001220008000100 */
[----:B------:R0:W0:Y:S01]  /*0270*/  SYNCS.EXCH.64 URZ, [UR8+0x10], UR4 ;  /* 0x00001004083f75b2 */ /* 0x0000220008000100 */
[----:B------:R0:W0:Y:S01]  /*0280*/  SYNCS.EXCH.64 URZ, [UR8+0x30], UR6 ;  /* 0x00003006083f75b2 */ /* 0x0000220008000100 */
[----:B------:R0:W0:Y:S01]  /*0290*/  SYNCS.EXCH.64 URZ, [UR8+0x18], UR4 ;  /* 0x00001804083f75b2 */ /* 0x0000220008000100 */
[----:B------:R0:W0:Y:S01]  /*02a0*/  SYNCS.EXCH.64 URZ, [UR8+0x38], UR6 ;  /* 0x00003806083f75b2 */ /* 0x0000220008000100 */
[----:B------:R-:W-:Y:S01]  /*02b0*/  NOP ;  /* 0x0000000000007918 */ /* 0x000fe20000000000 */
.L_x_2:
[----:B------:R-:W5:Y:S01]  /*02c0*/  SHFL.IDX PT, R0, R0, RZ, 0x1f ;  /* 0x00001fff00007589 */ /* 0x000f6200000e0000 */
[----:B------:R-:W-:Y:S01]  /*02d0*/  ELECT P0, URZ, PT ;  /* 0x00000000003f782f */ /* 0x000fe20003800000 */
[----:B------:R-:W1:Y:S01]  /*02e0*/  LDC R2, c[0x0][0x65c] ;  /* 0x00019700ff027b82 */ /* 0x000e620000000800 */
[----:B------:R-:W-:Y:S01]  /*02f0*/  SHF.R.S32.HI R6, RZ, 0x1f, R5 ;  /* 0x0000001fff067819 */ /* 0x000fe20000011405 */
[----:B------:R-:W2:Y:S01]  /*0300*/  S2R R3, SR_CTAID.Y ;  /* 0x0000000000037919 */ /* 0x000ea20000002600 */
[----:B0-----:R-:W-:Y:S01]  /*0310*/  UMOV UR4, 0x20 ;  /* 0x0000002000047882 */ /* 0x001fe20000000000 */
[----:B------:R-:W-:Y:S01]  /*0320*/  ISETP.NE.AND P2, PT, R8, RZ, PT ;  /* 0x000000ff0800720c */ /* 0x000fe20003f45270 */
[----:B------:R-:W-:Y:S01]  /*0330*/  NOP ;  /* 0x0000000000007918 */ /* 0x000fe20000000000 */
[----:B------:R-:W0:Y:S01]  /*0340*/  S2R R4, SR_CTAID.X ;  /* 0x0000000000047919 */ /* 0x000e220000002500 */
[----:B------:R-:W-:Y:S01]  /*0350*/  LEA.HI R6, R6, R5, RZ, 0x2 ;  /* 0x0000000506067211 */ /* 0x000fe200078f10ff */
[----:B------:R-:W-:Y:S01]  /*0360*/  NOP ;  /* 0x0000000000007918 */ /* 0x000fe20000000000 */
[----:B-----5:R-:W-:-:S02]  /*0370*/  ISETP.NE.OR P0, PT, R0, RZ, !P0 ;  /* 0x000000ff0000720c */ /* 0x020fc40004705670 */
[----:B-1----:R-:W-:-:S04]  /*0380*/  ISETP.NE.AND P3, PT, R2, 0x1, PT ;  /* 0x000000010200780c */ /* 0x002fc80003f65270 */
[----:B------:R-:W-:Y:S02]  /*0390*/  P2R R0, PR, RZ, 0x8 ;  /* 0x00000008ff007803 */ /* 0x000fe40000000000 */
[----:B------:R-:W-:-:S05]  /*03a0*/  LOP3.LUT R0, R6, 0xfffffffc, RZ, 0xc0, !PT ;  /* 0xfffffffc06007812 */ /* 0x000fca00078ec0ff */
[----:B------:R-:W-:Y:S01]  /*03b0*/  VOTEU.ALL UP0, P0 ;  /* 0x00000000003f7886 */ /* 0x000fe20000000000 */
[----:B------:R-:W-:Y:S01]  /*03c0*/  IMAD.IADD R0, R5, 0x1, -R0 ;  /* 0x0000000105007824 */ /* 0x000fe200078e0a00 */
[----:B------:R-:W0:Y:S01]  /*03d0*/  @P3 LDC R17, c[0x0][0x10] ;  /* 0x00000400ff113b82 */ /* 0x000e220000000800 */
[----:B------:R-:W-:Y:S01]  /*03e0*/  VOTEU.ALL UP1, P0 ;  /* 0x00000000003f7886 */ /* 0x000fe20000020000 */
[----:B--2---:R-:W-:Y:S01]  /*03f0*/  @P3 IMAD.MOV.U32 R6, RZ, RZ, R3 ;  /* 0x000000ffff063224 */ /* 0x004fe200078e0003 */
[----:B------:R-:W-:Y:S01]  /*0400*/  @!UP0 UMOV UR6, 0x400 ;  /* 0x0000040000068882 */ /* 0x000fe20000000000 */
[----:B------:R-:W-:-:S04]  /*0410*/  @!UP0 UIADD3 UR4, -UR4, 0x100000, URZ ;  /* 0x0010000004048890 */ /* 0x000fc8000fffe13f */
[----:B------:R-:W-:Y:S02]  /*0420*/  @!UP0 USHF.L.U32 UR5, UR4, 0xb, URZ ;  /* 0x0000000b04058899 */ /* 0x000fe4000800063f */
[----:B------:R-:W-:Y:S01]  /*0430*/  @!UP0 USHF.L.U32 UR4, UR4, 0x1, URZ ;  /* 0x0000000104048899 */ /* 0x000fe2000800063f */
[----:B------:R-:W-:Y:S02]  /*0440*/  @P3 IMAD.MOV.U32 R7, RZ, RZ, RZ ;  /* 0x000000ffff073224 */ /* 0x000fe400078e00ff */
[----:B------:R-:W-:Y:S01]  /*0450*/  IMAD.MOV.U32 R5, RZ, RZ, RZ ;  /* 0x000000ffff057224 */ /* 0x000fe200078e00ff */
[----:B------:R-:W1:Y:S01]  /*0460*/  @!UP0 S2UR UR7, SR_CgaCtaId ;  /* 0x00000000000789c3 */ /* 0x000e620000008800 */
[----:B------:R-:W-:-:S07]  /*0470*/  @P3 IMAD.MOV.U32 R11, RZ, RZ, RZ ;  /* 0x000000ffff0b3224 */ /* 0x000fce00078e00ff */
[----:B------:R-:W2:Y:S01]  /*0480*/  @!P3 LDC R9, c[0x0][0xc] ;  /* 0x00000300ff09bb82 */ /* 0x000ea20000000800 */
[----:B0-----:R-:W-:-:S04]  /*0490*/  @P3 IMAD.WIDE.U32 R16, R4, R17, R6 ;  /* 0x0000001104103225 */ /* 0x001fc800078e0006 */
[----:B------:R-:W-:Y:S01]  /*04a0*/  @P3 IMAD.IADD R17, R17, 0x1, R11 ;  /* 0x0000000111113824 */ /* 0x000fe200078e020b */
[----:B-1----:R-:W-:Y:S01]  /*04b0*/  @!UP0 ULEA UR6, UR7, UR6, 0x18 ;  /* 0x0000000607068291 */ /* 0x002fe2000f8ec03f */
[----:B------:R-:W-:Y:S01]  /*04c0*/  VOTEU.ALL UP0, P0 ;  /* 0x00000000003f7886 */ /* 0x000fe20000000000 */
[----:B------:R-:W-:-:S04]  /*04d0*/  ISETP.NE.AND P0, PT, R0, 0x3, PT ;  /* 0x000000030000780c */ /* 0x000fc80003f05270 */
[----:B------:R-:W-:Y:S01]  /*04e0*/  ISETP.EQ.OR P0, PT, R0, RZ, !P0 ;  /* 0x000000ff0000720c */ /* 0x000fe20004702670 */
[----:B--2---:R-:W-:-:S03]  /*04f0*/  @!P3 IMAD.WIDE.U32 R6, R9, R3, R4 ;  /* 0x000000030906b225 */ /* 0x004fc600078e0004 */
[C---:B------:R-:W-:Y:S01]  /*0500*/  ISETP.EQ.AND P0, PT, R8.reuse, RZ, P0 ;  /* 0x000000ff0800720c */ /* 0x040fe20000702270 */
[----:B------:R-:W-:Y:S01]  /*0510*/  VIADD R8, R8, 0xffffffff ;  /* 0xffffffff08087836 */ /* 0x000fe20000000000 */
[----:B------:R-:W0:Y:S02]  /*0520*/  FENCE.VIEW.ASYNC.S ;  /* 0x00000000000073c6 */ /* 0x000e240000000000 */
[----:B0-----:R0:W3:Y:S01]  /*0530*/  @!UP0 SYNCS.EXCH.64 URZ, [UR6+0x50], UR4 ;  /* 0x00005004063f85b2 */ /* 0x0010e20008000100 */
[----:B------:R-:W-:Y:S01]  /*0540*/  @!P3 IMAD.MOV.U32 R16, RZ, RZ, R6 ;  /* 0x000000ffff10b224 */ /* 0x000fe200078e0006 */
[----:B------:R-:W-:Y:S01]  /*0550*/  SEL R19, RZ, 0x1, !P0 ;  /* 0x00000001ff137807 */ /* 0x000fe20004000000 */
[----:B------:R-:W-:Y:S01]  /*0560*/  @!P3 IMAD.MOV.U32 R17, RZ, RZ, R7 ;  /* 0x000000ffff11b224 */ /* 0x000fe200078e0007 */
[----:B------:R-:W-:-:S04]  /*0570*/  ISETP.GE.U32.AND P1, PT, R8, 0x2, PT ;  /* 0x000000020800780c */ /* 0x000fc80003f26070 */
[----:B------:R-:W-:Y:S01]  /*0580*/  SEL R19, R19, 0x2, P1 ;  /* 0x0000000213137807 */ /* 0x000fe20000800000 */
[----:B------:R0:W3:Y:S01]  /*0590*/  @!UP1 SYNCS.EXCH.64 URZ, [UR6+0x58], UR4 ;  /* 0x00005804063f95b2 */ /* 0x0000e20008000100 */
[----:B------:R-:W-:Y:S01]  /*05a0*/  NOP ;  /* 0x0000000000007918 */ /* 0x000fe20000000000 */
[----:B---34-:R-:W-:Y:S06]  /*05b0*/  BAR.SYNC.DEFER_BLOCKING 0x0 ;  /* 0x0000000000007b1d */ /* 0x018fec0000010000 */
[----:B------:R-:W-:Y:S05]  /*05c0*/  @!P2 BRA `(.L_x_3) ;  /* 0x000000980064a947 */ /* 0x000fea0003800000 */
[----:B------:R-:W-:-:S13]  /*05d0*/  ISETP.GT.U32.AND P0, PT, R8, 0x1, PT ;  /* 0x000000010800780c */ /* 0x000fda0003f04070 */
[----:B0-----:R-:W-:Y:S05]  /*05e0*/  @P0 EXIT ;  /* 0x000000000000094d */ /* 0x001fea0003800000 */
[----:B------:R-:W-:Y:S01]  /*05f0*/  ULDC.64 UR4, c[0x0][0x650] ;  /* 0x0001940000047ab9 */ /* 0x000fe20000000a00 */
[----:B------:R-:W-:Y:S01]  /*0600*/  PRMT R0, RZ, 0x7610, R0 ;  /* 0x00007610ff007816 */ /* 0x000fe20000000000 */
[----:B------:R-:W-:Y:S01]  /*0610*/  IMAD.MOV.U32 R153, RZ, RZ, -0x1 ;  /* 0xffffffffff997424 */ /* 0x000fe200078e00ff */
[----:B------:R-:W-:Y:S01]  /*0620*/  ISETP.GE.U32.AND P0, PT, R16, UR4, PT ;  /* 0x0000000410007c0c */ /* 0x000fe2000bf06070 */
[----:B------:R-:W-:Y:S02]  /*0630*/  IMAD.MOV.U32 R152, RZ, RZ, -0x1 ;  /* 0xffffffffff987424 */ /* 0x000fe400078e00ff */
[----:B------:R-:W-:Y:S01]  /*0640*/  IMAD.MOV.U32 R23, RZ, RZ, -0x1 ;  /* 0xffffffffff177424 */ /* 0x000fe200078e00ff */
[----:B------:R-:W-:-:S13]  /*0650*/  ISETP.GE.U32.AND.EX P0, PT, R17, UR5, PT, P0 ;  /* 0x0000000511007c0c */ /* 0x000fda000bf06100 */
[----:B------:R-:W-:Y:S05]  /*0660*/  @P0 BRA `(.L_x_4) ;  /* 0x0000000400540947 */ /* 0x000fea0003800000 */
[----:B------:R-:W0:Y:S01]  /*0670*/  LDC.64 R14, c[0x0][0x628] ;  /* 0x00018a00ff0e7b82 */ /* 0x000e220000000a00 */
[----:B------:R-:W-:Y:S02]  /*0680*/  IMAD.MOV.U32 R6, RZ, RZ, R16 ;  /* 0x000000ffff067224 */ /* 0x000fe400078e0010 */
[----:B------:R-:W-:-:S05]  /*0690*/  IMAD.MOV.U32 R7, RZ, RZ, R17 ;  /* 0x000000ffff077224 */ /* 0x000fca00078e0011 */
[----:B------:R-:W1:Y:S08]  /*06a0*/  LDC R0, c[0x0][0x630] ;  /* 0x00018c00ff007b82 */ /* 0x000e700000000800 */
[----:B------:R-:W2:Y:S01]  /*06b0*/  LDC.64 R20, c[0x0][0x620] ;  /* 0x00018800ff147b82 */ /* 0x000ea20000000a00 */
[----:B0-----:R-:W-:-:S04]  /*06c0*/  ISETP.NE.U32.AND P0, PT, R14, RZ, PT ;  /* 0x000000ff0e00720c */ /* 0x001fc80003f05070 */
[----:B------:R-:W-:-:S13]  /*06d0*/  ISETP.NE.AND.EX P0, PT, R15, RZ, PT, P0 ;  /* 0x000000ff0f00720c */ /* 0x000fda0003f05300 */
[----:B-12---:R-:W-:Y:S05]  /*06e0*/  @!P0 BRA `(.L_x_5) ;  /* 0x0000000000288947 */ /* 0x006fea0003800000 */
[----:B------:R-:W0:Y:S02]  /*06f0*/  LDC R11, c[0x0][0x634] ;  /* 0x00018d00ff0b7b82 */ /* 0x000e240000000800 */
[----:B0-----:R-:W-:-:S05]  /*0700*/  IADD3 R11, P0, R16, R11, RZ ;  /* 0x0000000b100b7210 */ /* 0x001fca0007f1e0ff */
[----:B------:R-:W-:-:S04]  /*0710*/  IMAD.X R13, RZ, RZ, R17, P0 ;  /* 0x000000ffff0d7224 */ /* 0x000fc800000e0611 */
[----:B------:R-:W-:-:S04]  /*0720*/  IMAD.WIDE.U32 R6, R13, R14, RZ ;  /* 0x0000000e0d067225 */ /* 0x000fc800078e00ff */
[----:B------:R-:W-:-:S04]  /*0730*/  IMAD.WIDE.U32 R8, P0, R11, R15, R6 ;  /* 0x0000000f0b087225 */ /* 0x000fc80007800006 */
[----:B------:R-:W-:-:S04]  /*0740*/  IMAD.WIDE.U32 R6, R11, R14, RZ ;  /* 0x0000000e0b067225 */ /* 0x000fc800078e00ff */
[----:B------:R-:W-:Y:S01]  /*0750*/  IMAD.X R11, RZ, RZ, RZ, P0 ;  /* 0x000000ffff0b7224 */ /* 0x000fe200000e06ff */
[----:B------:R-:W-:Y:S01]  /*0760*/  IADD3 RZ, P0, R7, R8, RZ ;  /* 0x0000000807ff7210 */ /* 0x000fe20007f1e0ff */
[----:B------:R-:W-:-:S04]  /*0770*/  IMAD.MOV.U32 R10, RZ, RZ, R9 ;  /* 0x000000ffff0a7224 */ /* 0x000fc800078e0009 */
[----:B------:R-:W-:-:S08]  /*0780*/  IMAD.WIDE.U32.X R6, R13, R15, R10, P0 ;  /* 0x0000000f0d067225 */ /* 0x000fd000000e040a */
.L_x_5:
[-CC-:B------:R-:W-:Y:S01]  /*0790*/  SHF.R.U64 R23, R6, R0.reuse, R7.reuse ;  /* 0x0000000006177219 */ /* 0x180fe20000001207 */
[----:B------:R-:W0:Y:S01]  /*07a0*/  LDC R10, c[0x0][0x618] ;  /* 0x00018600ff0a7b82 */ /* 0x000e220000000800 */
[----:B------:R-:W-:Y:S01]  /*07b0*/  SHF.R.U32.HI R5, RZ, R0, R7 ;  /* 0x00000000ff057219 */ /* 0x000fe20000011607 */
[----:B------:R-:W-:Y:S01]  /*07c0*/  ULDC UR4, c[0x0][0x150] ;  /* 0x0000540000047ab9 */ /* 0x000fe20000000800 */
[----:B------:R-:W-:Y:S02]  /*07d0*/  IADD3 R9, P0, RZ, -R23, RZ ;  /* 0x80000017ff097210 */ /* 0x000fe40007f1e0ff */
[----:B------:R-:W-:-:S03]  /*07e0*/  I2FP.F32.U32 R0, R4 ;  /* 0x0000000400007245 */ /* 0x000fc60000201000 */
[----:B------:R-:W1:Y:S01]  /*07f0*/  LDC.64 R28, c[0x0][0x640] ;  /* 0x00019000ff1c7b82 */ /* 0x000e620000000a00 */
[----:B------:R-:W-:Y:S02]  /*0800*/  IMAD.X R11, RZ, RZ, ~R5, P0 ;  /* 0x000000ffff0b7224 */ /* 0x000fe400000e0e05 */
[----:B------:R-:W-:Y:S01]  /*0810*/  FMUL R0, R0, UR4 ;  /* 0x0000000400007c20 */ /* 0x000fe20008400000 */
[----:B------:R-:W-:Y:S01]  /*0820*/  IMAD.WIDE.U32 R6, R9, R20, R16 ;  /* 0x0000001409067225 */ /* 0x000fe200078e0010 */
[----:B------:R-:W-:-:S03]  /*0830*/  ULDC UR4, c[0x0][0x154] ;  /* 0x0000550000047ab9 */ /* 0x000fc60000000800 */
[----:B------:R-:W-:Y:S01]  /*0840*/  IMAD R8, R11, R20, RZ ;  /* 0x000000140b087224 */ /* 0x000fe200078e02ff */
[----:B------:R-:W2:Y:S01]  /*0850*/  LDC R5, c[0x0][0x144] ;  /* 0x00005100ff057b82 */ /* 0x000ea20000000800 */
[----:B------:R-:W3:Y:S02]  /*0860*/  F2I.U32.TRUNC.NTZ R0, R0 ;  /* 0x0000000000007305 */ /* 0x000ee4000020f000 */
[----:B------:R-:W-:-:S04]  /*0870*/  IMAD R9, R9, R21, R8 ;  /* 0x0000001509097224 */ /* 0x000fc800078e0208 */
[----:B------:R-:W-:Y:S01]  /*0880*/  IMAD.IADD R7, R7, 0x1, R9 ;  /* 0x0000000107077824 */ /* 0x000fe200078e0209 */
[----:B------:R-:W4:Y:S01]  /*0890*/  LDC R12, c[0x0][0x608] ;  /* 0x00018200ff0c7b82 */ /* 0x000f220000000800 */
[----:B------:R-:W-:-:S03]  /*08a0*/  IMAD.MOV.U32 R9, RZ, RZ, -0x1 ;  /* 0xffffffffff097424 */ /* 0x000fc600078e00ff */
[-CC-:B0-----:R-:W-:Y:S02]  /*08b0*/  SHF.R.U64 R20, R6, R10.reuse, R7.reuse ;  /* 0x0000000a06147219 */ /* 0x181fe40000001207 */
[----:B------:R-:W-:Y:S02]  /*08c0*/  I2FP.F32.U32 R6, R3 ;  /* 0x0000000300067245 */ /* 0x000fe40000201000 */
[----:B------:R-:W0:Y:S01]  /*08d0*/  LDC R26, c[0x0][0x658] ;  /* 0x00019600ff1a7b82 */ /* 0x000e220000000800 */
[----:B-1----:R-:W-:Y:S01]  /*08e0*/  ISETP.NE.U32.AND P0, PT, R28, RZ, PT ;  /* 0x000000ff1c00720c */ /* 0x002fe20003f05070 */
[----:B---3--:R-:W-:Y:S01]  /*08f0*/  IMAD.MOV R8, RZ, RZ, -R0 ;  /* 0x000000ffff087224 */ /* 0x008fe200078e0a00 */
[----:B------:R-:W-:Y:S01]  /*0900*/  SHF.R.U32.HI R7, RZ, R10, R7 ;  /* 0x0000000aff077219 */ /* 0x000fe20000011607 */
[----:B------:R-:W-:Y:S01]  /*0910*/  FMUL R6, R6, UR4 ;  /* 0x0000000406067c20 */ /* 0x000fe20008400000 */
[----:B------:R-:W-:-:S03]  /*0920*/  ISETP.NE.AND.EX P0, PT, R29, RZ, PT, P0 ;  /* 0x000000ff1d00720c */ /* 0x000fc60003f05300 */
[----:B------:R-:W1:Y:S01]  /*0930*/  LDC R14, c[0x0][0x148] ;  /* 0x00005200ff0e7b82 */ /* 0x000e620000000800 */
[----:B--2---:R-:W-:-:S07]  /*0940*/  IMAD R0, R5, R8, R4 ;  /* 0x0000000805007224 */ /* 0x004fce00078e0204 */
[----:B------:R-:W2:Y:S01]  /*0950*/  LDC R24, c[0x0][0x600] ;  /* 0x00018000ff187b82 */ /* 0x000ea20000000800 */
[-CC-:B----4-:R-:W-:Y:S02]  /*0960*/  SHF.R.U64 R30, R20, R12.reuse, R7.reuse ;  /* 0x0000000c141e7219 */ /* 0x190fe40000001207 */
[----:B------:R-:W-:Y:S01]  /*0970*/  SHF.R.U32.HI R5, RZ, R12, R7 ;  /* 0x0000000cff057219 */ /* 0x000fe20000011607 */
[----:B------:R-:W-:Y:S01]  /*0980*/  IMAD.MOV.U32 R7, RZ, RZ, 0x1 ;  /* 0x00000001ff077424 */ /* 0x000fe200078e00ff */
[----:B------:R3:W4:Y:S03]  /*0990*/  F2I.U32.TRUNC.NTZ R12, R6 ;  /* 0x00000006000c7305 */ /* 0x000726000020f000 */
[----:B------:R-:W1:Y:S01]  /*09a0*/  LDC R15, c[0x0][0x648] ;  /* 0x00019200ff0f7b82 */ /* 0x000e620000000800 */
[-C--:B0-----:R-:W-:Y:S02]  /*09b0*/  SHF.L.U32 R4, R9, R26.reuse, RZ ;  /* 0x0000001a09047219 */ /* 0x081fe400000006ff */
[----:B------:R-:W-:-:S02]  /*09c0*/  SHF.R.U64 R32, R30, R26, R5 ;  /* 0x0000001a1e207219 */ /* 0x000fc40000001205 */
[----:B------:R-:W-:Y:S02]  /*09d0*/  LOP3.LUT R11, RZ, R4, RZ, 0x33, !PT ;  /* 0x00000004ff0b7212 */ /* 0x000fe400078e33ff */
[-C--:B------:R-:W-:Y:S01]  /*09e0*/  SHF.R.U32.HI R5, RZ, R26.reuse, R5 ;  /* 0x0000001aff057219 */ /* 0x080fe20000011605 */
[----:B------:R-:W0:Y:S01]  /*09f0*/  LDC R21, c[0x0][0x638] ;  /* 0x00018e00ff157b82 */ /* 0x000e220000000800 */
[----:B------:R-:W-:Y:S01]  /*0a00*/  SHF.L.U32 R10, R7, R26, RZ ;  /* 0x0000001a070a7219 */ /* 0x000fe200000006ff */
[----:B------:R-:W-:-:S06]  /*0a10*/  IMAD.MOV.U32 R4, RZ, RZ, R32 ;  /* 0x000000ffff047224 */ /* 0x000fcc00078e0020 */
[----:B------:R-:W0:Y:S01]  /*0a20*/  LDC R153, c[0x0][0x610] ;  /* 0x00018400ff997b82 */ /* 0x000e220000000800 */
[----:B---34-:R-:W-:Y:S05]  /*0a30*/  @!P0 BRA `(.L_x_6) ;  /* 0x0000000000288947 */ /* 0x018fea0003800000 */
[----:B------:R-:W3:Y:S02]  /*0a40*/  LDC R9, c[0x0][0x64c] ;  /* 0x00019300ff097b82 */ /* 0x000ee40000000800 */
[----:B---3--:R-:W-:-:S05]  /*0a50*/  IADD3 R9, P0, R32, R9, RZ ;  /* 0x0000000920097210 */ /* 0x008fca0007f1e0ff */
        /* <DEDUP_REMOVED lines=8> */
.L_x_6:
[----:B-1----:R-:W-:Y:S01]  /*0ae0*/  SHF.R.U64 R4, R4, R15, R5 ;  /* 0x0000000f04047219 */ /* 0x002fe20000001205 */
[----:B--2---:R-:W-:Y:S01]  /*0af0*/  VIADD R5, R24, 0xffffffff ;  /* 0xffffffff18057836 */ /* 0x004fe20000000000 */
[----:B------:R-:W-:Y:S01]  /*0b00*/  LOP3.LUT R11, R30, R11, RZ, 0xc0, !PT ;  /* 0x0000000b1e0b7212 */ /* 0x000fe200078ec0ff */
[----:B------:R-:W-:Y:S02]  /*0b10*/  IMAD.MOV R12, RZ, RZ, -R12 ;  /* 0x000000ffff0c7224 */ /* 0x000fe400078e0a0c */
[----:B------:R-:W-:Y:S02]  /*0b20*/  IMAD.MOV R6, RZ, RZ, -R4 ;  /* 0x000000ffff067224 */ /* 0x000fe400078e0a04 */
[----:B------:R-:W-:Y:S01]  /*0b30*/  IMAD R11, R10, R4, R11 ;  /* 0x000000040a0b7224 */ /* 0x000fe200078e020b */
[----:B------:R-:W-:Y:S01]  /*0b40*/  LOP3.LUT R4, R20, R5, RZ, 0xc0, !PT ;  /* 0x0000000514047212 */ /* 0x000fe200078ec0ff */
[----:B------:R-:W-:Y:S02]  /*0b50*/  @P3 IMAD R0, R14, R12, R3 ;  /* 0x0000000c0e003224 */ /* 0x000fe400078e0203 */
[----:B0-----:R-:W-:-:S02]  /*0b60*/  IMAD R3, R6, R21, R32 ;  /* 0x0000001506037224 */ /* 0x001fc400078e0220 */
[----:B------:R-:W-:Y:S02]  /*0b70*/  IMAD R153, R11, R153, R0 ;  /* 0x000000990b997224 */ /* 0x000fe400078e0200 */
[----:B------:R-:W-:Y:S02]  /*0b80*/  IMAD R4, R3, R24, R4 ;  /* 0x0000001803047224 */ /* 0x000fe400078e0204 */
[----:B------:R-:W-:-:S03]  /*0b90*/  IMAD.MOV.U32 R0, RZ, RZ, 0x1 ;  /* 0x00000001ff007424 */ /* 0x000fc600078e00ff */
[----:B------:R-:W-:Y:S02]  /*0ba0*/  SEL R152, R4, R153, !P3 ;  /* 0x0000009904987207 */ /* 0x000fe40005800000 */
[----:B------:R-:W-:-:S07]  /*0bb0*/  SEL R153, R153, R4, !P3 ;  /* 0x0000000499997207 */ /* 0x000fce0005800000 */
.L_x_4:
[----:B------:R-:W-:-:S08]  /*0bc0*/  NOP ;  /* 0x0000000000007918 */ /* 0x000fd00000000000 */
[----:B------:R-:W0:Y:S02]  /*0bd0*/  USETMAXREG.TRY_ALLOC.CTAPOOL UP0, 0xe8 ;  /* 0x000000e8000079c8 */ /* 0x000e240008000600 */
[----:B0-----:R-:W-:-:S13]  /*0be0*/  PLOP3.LUT P0, PT, PT, PT, UP0, 0x80, 0x0 ;  /* 0x000000000000781c */ /* 0x001fda0003f0f008 */
[----:B------:R-:W-:Y:S05]  /*0bf0*/  @!P0 BRA `(.L_x_4) ;  /* 0xfffffffc00f08947 */ /* 0x000fea000383ffff */
[----:B------:R-:W-:Y:S01]  /*0c00*/  ULDC.64 UR4, c[0x0][0x598] ;  /* 0x0001660000047ab9 */ /* 0x000fe20000000a00 */
[----:B------:R-:W-:Y:S01]  /*0c10*/  ULDC.64 UR36, c[0x0][0x208] ;  /* 0x0000820000247ab9 */ /* 0x000fe20000000a00 */
[----:B------:R-:W-:-:S04]  /*0c20*/  ISETP.NE.U32.AND P0, PT, RZ, UR4, PT ;  /* 0x00000004ff007c0c */ /* 0x000fc8000bf05070 */
[----:B------:R-:W-:-:S13]  /*0c30*/  ISETP.NE.AND.EX P0, PT, RZ, UR5, PT, P0 ;  /* 0x00000005ff007c0c */ /* 0x000fda000bf05300 */
[----:B------:R-:W-:Y:S05]  /*0c40*/  @!P0 BRA `(.L_x_7) ;  /* 0x00000000001c8947 */ /* 0x000fea0003800000 */
[----:B------:R-:W0:Y:S02]  /*0c50*/  LDC.64 R4, c[0x0][0x598] ;  /* 0x00016600ff047b82 */ /* 0x000e240000000a00 */
[----:B0-----:R-:W2:Y:S02]  /*0c60*/  LDG.E.64 R4, desc[UR36][R4.64] ;  /* 0x0000002404047981 */ /* 0x001ea4000c1e1b00 */
[----:B--2---:R-:W-:-:S04]  /*0c70*/  ISETP.NE.U32.AND P0, PT, R4, RZ, PT ;  /* 0x000000ff0400720c */ /* 0x004fc80003f05070 */
[----:B------:R-:W-:-:S13]  /*0c80*/  ISETP.NE.AND.EX P0, PT, R5, RZ, PT, P0 ;  /* 0x000000ff0500720c */ /* 0x000fda0003f05300 */
[----:B------:R-:W-:Y:S05]  /*0c90*/  @!P0 BRA `(.L_x_7) ;  /* 0x0000000000088947 */ /* 0x000fea0003800000 */
[----:B------:R0:W5:Y:S01]  /*0ca0*/  LD.E R154, desc[UR36][R4.64] ;  /* 0x00000024049a7980 */ /* 0x000162000c101900 */
[----:B------:R-:W-:Y:S05]  /*0cb0*/  BRA `(.L_x_8) ;  /* 0x0000000000247947 */ /* 0x000fea0003800000 */
.L_x_7:
[----:B------:R-:W-:Y:S02]  /*0cc0*/  ULDC.64 UR4, c[0x0][0x588] ;  /* 0x0001620000047ab9 */ /* 0x000fe40000000a00 */
[----:B------:R-:W-:-:S04]  /*0cd0*/  ISETP.NE.U32.AND P0, PT, RZ, UR4, PT ;  /* 0x00000004ff007c0c */ /* 0x000fc8000bf05070 */
[----:B------:R-:W-:-:S13]  /*0ce0*/  ISETP.NE.AND.EX P0, PT, RZ, UR5, PT, P0 ;  /* 0x00000005ff007c0c */ /* 0x000fda000bf05300 */
[----:B------:R-:W-:Y:S05]  /*0cf0*/  @!P0 BRA `(.L_x_9) ;  /* 0x00000000000c8947 */ /* 0x000fea0003800000 */
[----:B------:R-:W0:Y:S02]  /*0d00*/  LDC.64 R154, c[0x0][0x588] ;  /* 0x00016200ff9a7b82 */ /* 0x000e240000000a00 */
[----:B0-----:R1:W5:Y:S01]  /*0d10*/  LDG.E R154, desc[UR36][R154.64] ;  /* 0x000000249a9a7981 */ /* 0x001362000c1e1900 */
[----:B------:R-:W-:Y:S05]  /*0d20*/  BRA `(.L_x_8) ;  /* 0x0000000000087947 */ /* 0x000fea0003800000 */
.L_x_9:
[----:B------:R-:W-:Y:S02]  /*0d30*/  ULDC UR4, c[0x0][0x580] ;  /* 0x0001600000047ab9 */ /* 0x000fe40000000800 */
[----:B------:R-:W-:-:S07]  /*0d40*/  IMAD.U32 R154, RZ, RZ, UR4 ;  /* 0x00000004ff9a7e24 */ /* 0x000fce000f8e00ff */
.L_x_8:
[----:B------:R-:W-:Y:S02]  /*0d50*/  ULDC.64 UR4, c[0x0][0x5a0] ;  /* 0x0001680000047ab9 */ /* 0x000fe40000000a00 */
[----:B------:R-:W-:-:S04]  /*0d60*/  ISETP.NE.U32.AND P0, PT, RZ, UR4, PT ;  /* 0x00000004ff007c0c */ /* 0x000fc8000bf05070 */
[----:B------:R-:W-:-:S13]  /*0d70*/  ISETP.NE.AND.EX P0, PT, RZ, UR5, PT, P0 ;  /* 0x00000005ff007c0c */ /* 0x000fda000bf05300 */
[----:B------:R-:W-:Y:S05]  /*0d80*/  @!P0 BRA `(.L_x_10) ;  /* 0x00000000001c8947 */ /* 0x000fea0003800000 */
[----:B0-----:R-:W0:Y:S02]  /*0d90*/  LDC.64 R4, c[0x0][0x5a0] ;  /* 0x00016800ff047b82 */ /* 0x001e240000000a00 */
[----:B0-----:R-:W2:Y:S02]  /*0da0*/  LDG.E.64 R4, desc[UR36][R4.64] ;  /* 0x0000002404047981 */ /* 0x001ea4000c1e1b00 */
[----:B--2---:R-:W-:-:S04]  /*0db0*/  ISETP.NE.U32.AND P0, PT, R4, RZ, PT ;  /* 0x000000ff0400720c */ /* 0x004fc80003f05070 */
[----:B------:R-:W-:-:S13]  /*0dc0*/  ISETP.NE.AND.EX P0, PT, R5, RZ, PT, P0 ;  /* 0x000000ff0500720c */ /* 0x000fda0003f05300 */
[----:B------:R-:W-:Y:S05]  /*0dd0*/  @!P0 BRA `(.L_x_10) ;  /* 0x0000000000088947 */ /* 0x000fea0003800000 */
[----:B-1----:R0:W5:Y:S01]  /*0de0*/  LD.E R155, desc[UR36][R4.64] ;  /* 0x00000024049b7980 */ /* 0x002162000c101900 */
[----:B------:R-:W-:Y:S05]  /*0df0*/  BRA `(.L_x_11) ;  /* 0x0000000000247947 */ /* 0x000fea0003800000 */
.L_x_10:
[----:B------:R-:W-:Y:S02]  /*0e00*/  ULDC.64 UR4, c[0x0][0x590] ;  /* 0x0001640000047ab9 */ /* 0x000fe40000000a00 */
[----:B------:R-:W-:-:S04]  /*0e10*/  ISETP.NE.U32.AND P0, PT, RZ, UR4, PT ;  /* 0x00000004ff007c0c */ /* 0x000fc8000bf05070 */
[----:B------:R-:W-:-:S13]  /*0e20*/  ISETP.NE.AND.EX P0, PT, RZ, UR5, PT, P0 ;  /* 0x00000005ff007c0c */ /* 0x000fda000bf05300 */
[----:B------:R-:W-:Y:S05]  /*0e30*/  @!P0 BRA `(.L_x_12) ;  /* 0x00000000000c8947 */ /* 0x000fea0003800000 */
[----:B0-----:R-:W1:Y:S02]  /*0e40*/  LDC.64 R4, c[0x0][0x590] ;  /* 0x00016400ff047b82 */ /* 0x001e640000000a00 */
[----:B-1----:R1:W5:Y:S01]  /*0e50*/  LDG.E R155, desc[UR36][R4.64] ;  /* 0x00000024049b7981 */ /* 0x002362000c1e1900 */
[----:B------:R-:W-:Y:S05]  /*0e60*/  BRA `(.L_x_11) ;  /* 0x0000000000087947 */ /* 0x000fea0003800000 */
.L_x_12:
[----:B------:R-:W-:Y:S02]  /*0e70*/  ULDC UR4, c[0x0][0x584] ;  /* 0x0001610000047ab9 */ /* 0x000fe40000000800 */
[----:B-1----:R-:W-:-:S07]  /*0e80*/  IMAD.U32 R155, RZ, RZ, UR4 ;  /* 0x00000004ff9b7e24 */ /* 0x002fce000f8e00ff */
.L_x_11:
[----:B------:R-:W-:-:S13]  /*0e90*/  LOP3.LUT P0, RZ, R0, 0xff, RZ, 0xc0, !PT ;  /* 0x000000ff00ff7812 */ /* 0x000fda000780c0ff */
[----:B------:R-:W-:Y:S05]  /*0ea0*/  @!P0 EXIT ;  /* 0x000000000000894d */ /* 0x000fea0003800000 */
[----:B------:R-:W-:Y:S01]  /*0eb0*/  ULDC UR4, c[0x0][0x28c] ;  /* 0x0000a30000047ab9 */ /* 0x000fe20000000800 */
[----:B------:R-:W-:Y:S01]  /*0ec0*/  LOP3.LUT R160, R19, 0x1, RZ, 0xfc, !PT ;  /* 0x0000000113a07812 */ /* 0x000fe200078efcff */
[----:B------:R-:W-:Y:S01]  /*0ed0*/  UIADD3 UR4, UR4, 0x1f, URZ ;  /* 0x0000001f04047890 */ /* 0x000fe2000fffe03f */
[----:B------:R-:W-:Y:S01]  /*0ee0*/  UMOV UR38, URZ ;  /* 0x0000003f00267c82 */ /* 0x000fe20008000000 */
[----:B------:R-:W-:Y:S02]  /*0ef0*/  UMOV UR39, URZ ;  /* 0x0000003f00277c82 */ /* 0x000fe40008000000 */
[----:B------:R-:W-:-:S04]  /*0f00*/  USHF.R.S32.HI UR5, URZ, 0x1f, UR4 ;  /* 0x0000001f3f057899 */ /* 0x000fc80008011404 */
[----:B------:R-:W-:-:S04]  /*0f10*/  ULEA.HI UR5, UR5, UR4, URZ, 0x5 ;  /* 0x0000000405057291 */ /* 0x000fc8000f8f283f */
[----:B------:R-:W-:-:S12]  /*0f20*/  USHF.R.S32.HI UR40, URZ, 0x5, UR5 ;  /* 0x000000053f287899 */ /* 0x000fd80008011405 */
.L_x_286:
[----:B------:R-:W-:Y:S01]  /*0f30*/  LOP3.LUT R0, R18, 0x80, RZ, 0xc0, !PT ;  /* 0x0000008012007812 */ /* 0x000fe200078ec0ff */
[----:B--2---:R-:W2:Y:S01]  /*0f40*/  S2UR UR7, SR_CgaCtaId ;  /* 0x00000000000779c3 */ /* 0x004ea20000008800 */
[----:B------:R-:W-:Y:S02]  /*0f50*/  UMOV UR6, 0x400 ;  /* 0x0000040000067882 */ /* 0x000fe40000000000 */
[----:B------:R-:W-:-:S06]  /*0f60*/  SHF.R.U32.HI R0, RZ, 0x7, R0 ;  /* 0x00000007ff007819 */ /* 0x000fcc0000011600 */
[----:B---3--:R-:W3:Y:S01]  /*0f70*/  SHFL.IDX PT, R0, R0, RZ, 0x1f ;  /* 0x00001fff00007589 */ /* 0x008ee200000e0000 */
[----:B--2---:R-:W-:Y:S01]  /*0f80*/  ULEA UR42, UR7, UR6, 0x18 ;  /* 0x00000006072a7291 */ /* 0x004fe2000f8ec03f */
[----:B---3--:R-:W-:-:S13]  /*0f90*/  R2UR UR4, R0 ;  /* 0x00000000000472ca */ /* 0x008fda00000e0000 */
[----:B------:R-:W-:-:S04]  /*0fa0*/  ULEA.HI UR5, UR4, UR4, URZ, 0x1 ;  /* 0x0000000404057291 */ /* 0x000fc8000f8f083f */
[----:B------:R-:W-:-:S04]  /*0fb0*/  ULOP3.LUT UR5, UR5, 0x7fffe, URZ, 0xc0, !UPT ;  /* 0x0007fffe05057892 */ /* 0x000fc8000f8ec03f */
[----:B------:R-:W-:-:S03]  /*0fc0*/  UIADD3 UR5, UR4, -UR5, URZ ;  /* 0x8000000504057290 */ /* 0x000fc6000fffe03f */
[----:B------:R-:W-:Y:S01]  /*0fd0*/  ULDC UR4, c[0x0][0x28c] ;  /* 0x0000a30000047ab9 */ /* 0x000fe20000000800 */
[----:B------:R-:W-:Y:S01]  /*0fe0*/  ULEA UR5, UR5, UR42, 0xd ;  /* 0x0000002a05057291 */ /* 0x000fe2000f8e683f */
[----:B------:R-:W-:-:S03]  /*0ff0*/  ISETP.LT.AND P0, PT, RZ, UR4, PT ;  /* 0x00000004ff007c0c */ /* 0x000fc6000bf01270 */
[----:B------:R-:W-:-:S04]  /*1000*/  UIADD3 UR5, UR5, 0x100, URZ ;  /* 0x0000010005057890 */ /* 0x000fc8000fffe03f */
[----:B------:R-:W-:-:S04]  /*1010*/  USHF.R.U32.HI UR5, URZ, 0x4, UR5 ;  /* 0x000000043f057899 */ /* 0x000fc80008011605 */
[----:B------:R-:W-:Y:S02]  /*1020*/  ULOP3.LUT UR41, UR5, 0x3fff, URZ, 0xc0, !UPT ;  /* 0x00003fff05297892 */ /* 0x000fe4000f8ec03f */
[----:B-1--4-:R-:W-:Y:S10]  /*1030*/  @P0 BRA `(.L_x_13) ;  /* 0x0000000000400947 */ /* 0x012ff40003800000 */
[----:B------:R-:W-:Y:S01]  /*1040*/  MOV R0, 0x0 ;  /* 0x0000000000007802 */ /* 0x000fe20000000f00 */
[----:B------:R-:W-:Y:S01]  /*1050*/  ULDC.64 UR4, c[0x4][0x68] ;  /* 0x01001a0000047ab9 */ /* 0x000fe20000000a00 */
[----:B------:R-:W-:Y:S01]  /*1060*/  ULDC.64 UR6, c[0x4][0x8] ;  /* 0x0100020000067ab9 */ /* 0x000fe20000000a00 */
[----:B01----:R-:W-:Y:S01]  /*1070*/  IMAD.U32 R4, RZ, RZ, UR4 ;  /* 0x00000004ff047e24 */ /* 0x003fe2000f8e00ff */
[----:B------:R0:W1:Y:S01]  /*1080*/  LDC.64 R14, c[0x4][R0] ;  /* 0x01000000000e7b82 */ /* 0x0000620000000a00 */
[----:B------:R-:W-:Y:S01]  /*1090*/  IMAD.U32 R5, RZ, RZ, UR5 ;  /* 0x00000005ff057e24 */ /* 0x000fe2000f8e00ff */
[----:B------:R-:W-:Y:S01]  /*10a0*/  ULDC.64 UR4, c[0x4][0x70] ;  /* 0x01001c0000047ab9 */ /* 0x000fe20000000a00 */
[----:B------:R-:W-:Y:S02]  /*10b0*/  IMAD.U32 R10, RZ, RZ, UR6 ;  /* 0x00000006ff0a7e24 */ /* 0x000fe4000f8e00ff */
[----:B------:R-:W-:Y:S02]  /*10c0*/  IMAD.U32 R6, RZ, RZ, UR4 ;  /* 0x00000004ff067e24 */ /* 0x000fe4000f8e00ff */
[----:B------:R-:W-:-:S02]  /*10d0*/  IMAD.U32 R7, RZ, RZ, UR5 ;  /* 0x00000005ff077e24 */ /* 0x000fc4000f8e00ff */
[----:B------:R-:W-:Y:S02]  /*10e0*/  IMAD.U32 R11, RZ, RZ, UR7 ;  /* 0x00000007ff0b7e24 */ /* 0x000fe4000f8e00ff */
[----:B------:R-:W-:Y:S02]  /*10f0*/  IMAD.MOV.U32 R8, RZ, RZ, 0x1e1 ;  /* 0x000001e1ff087424 */ /* 0x000fe400078e00ff */
[----:B------:R-:W-:Y:S02]  /*1100*/  IMAD.MOV.U32 R12, RZ, RZ, 0x1 ;  /* 0x00000001ff0c7424 */ /* 0x000fe400078e00ff */
[----:B0-----:R-:W-:-:S07]  /*1110*/  IMAD.MOV.U32 R13, RZ, RZ, RZ ;  /* 0x000000ffff0d7224 */ /* 0x001fce00078e00ff */
[----:B------:R-:W-:-:S07]  /*1120*/  LEPC R20, `(.L_x_13) ;  /* 0x000000001014794e */ /* 0x000fce0000000000 */
[----:B-1---5:R-:W-:Y:S05]  /*1130*/  CALL.ABS.NOINC R14 ;  /* 0x000000000e007343 */ /* 0x022fea0003c00000 */
.L_x_13:
[----:B------:R-:W-:-:S13]  /*1140*/  ISETP.NE.AND P0, PT, R160, 0x3, PT ;  /* 0x00000003a000780c */ /* 0x000fda0003f05270 */
[----:B------:R-:W-:Y:S05]  /*1150*/  @!P0 BRA `(.L_x_14) ;  /* 0x0000000000048947 */ /* 0x000fea0003800000 */
[----:B------:R-:W-:Y:S01]  /*1160*/  BPT.TRAP 0x1 ;  /* 0x000000040000795c */ /* 0x000fe20000300000 */
.L_x_14:
[----:B------:R-:W-:Y:S02]  /*1170*/  IMAD.U32 R3, RZ, RZ, UR39 ;  /* 0x00000027ff037e24 */ /* 0x000fe4000f8e00ff */
[----:B------:R-:W-:-:S03]  /*1180*/  IMAD.U32 R0, RZ, RZ, UR38 ;  /* 0x00000026ff007e24 */ /* 0x000fc6000f8e00ff */
[----:B------:R-:W-:Y:S02]  /*1190*/  LEA R3, R3, UR42, 0x3 ;  /* 0x0000002a03037c11 */ /* 0x000fe4000f8e18ff */
[----:B------:R-:W-:-:S04]  /*11a0*/  SHF.L.U32 R0, R0, 0x1f, RZ ;  /* 0x0000001f00007819 */ /* 0x000fc800000006ff */
[----:B------:R2:W3:Y:S01]  /*11b0*/  SYNCS.PHASECHK.TRANS64.TRYWAIT P1, [R3+URZ], R0 ;  /* 0x00000000030075a7 */ /* 0x0004e2000802017f */
[----:B------:R-:W-:Y:S05]  /*11c0*/  @!P0 BRA `(.L_x_15) ;  /* 0x0000000000048947 */ /* 0x000fea0003800000 */
[----:B------:R-:W-:Y:S01]  /*11d0*/  BPT.TRAP 0x1 ;  /* 0x000000040000795c */ /* 0x000fe20000300000 */
.L_x_15:
[----:B---3--:R-:W-:Y:S05]  /*11e0*/  @P1 BRA `(.L_x_16) ;  /* 0x0000000000081947 */ /* 0x008fea0003800000 */
[----:B------:R-:W3:Y:S02]  /*11f0*/  SYNCS.PHASECHK.TRANS64.TRYWAIT P1, [R3+URZ], R0 ;  /* 0x00000000030075a7 */ /* 0x000ee4000802017f */
[----:B---3--:R-:W-:Y:S05]  /*1200*/  @!P1 BRA `(.L_x_17) ;  /* 0x000000a000e49947 */ /* 0x008fea0003800000 */
.L_x_16:
[----:B------:R-:W-:-:S04]  /*1210*/  UISETP.LT.AND UP0, UPT, UR40, 0x1, UPT ;  /* 0x000000012800788c */ /* 0x000fc8000bf01270 */
[----:B------:R-:W-:-:S04]  /*1220*/  USEL UR4, UR40, 0x1, UP0 ;  /* 0x0000000128047887 */ /* 0x000fc80008000000 */
[----:B------:R-:W-:-:S06]  /*1230*/  UIADD3 UR4, UR40, -UR4, URZ ;  /* 0x8000000428047290 */ /* 0x000fcc000fffe03f */
[----:B--23--:R-:W-:Y:S01]  /*1240*/  IMAD.U32 R0, RZ, RZ, UR4 ;  /* 0x00000004ff007e24 */ /* 0x00cfe2000f8e00ff */
[----:B------:R-:W-:Y:S05]  /*1250*/  WARPSYNC.ALL ;  /* 0x0000000000007948 */ /* 0x000fea0003800000 */
[----:B------:R-:W-:Y:S01]  /*1260*/  ISETP.GE.AND P1, PT, R0, 0x1, PT ;  /* 0x000000010000780c */ /* 0x000fe20003f26270 */
[----:B------:R-:W-:Y:S01]  /*1270*/  UIADD3 UR4, UR42, 0x10100, URZ ;  /* 0x000101002a047890 */ /* 0x000fe2000fffe03f */
[----:B------:R-:W-:Y:S01]  /*1280*/  WARPGROUP.ARRIVE ;  /* 0x00000000000079c5 */ /* 0x000fe20000000000 */
[----:B------:R-:W-:Y:S01]  /*1290*/  UMOV UR9, 0x40000040 ;  /* 0x4000004000097882 */ /* 0x000fe20000000000 */
[----:B------:R-:W-:Y:S01]  /*12a0*/  UMOV UR11, 0x40000040 ;  /* 0x40000040000b7882 */ /* 0x000fe20000000000 */
[----:B------:R-:W-:-:S04]  /*12b0*/  USHF.R.U32.HI UR4, URZ, 0x4, UR4 ;  /* 0x000000043f047899 */ /* 0x000fc80008011604 */
[----:B------:R-:W-:Y:S02]  /*12c0*/  ULOP3.LUT UR5, UR4, 0x3fff, URZ, 0xc0, !UPT ;  /* 0x00003fff04057892 */ /* 0x000fe4000f8ec03f */
[----:B------:R-:W-:Y:S02]  /*12d0*/  ULOP3.LUT UR4, UR41, 0x10000, URZ, 0xfc, !UPT ;  /* 0x0001000029047892 */ /* 0x000fe4000f8efc3f */
[----:B------:R-:W-:Y:S02]  /*12e0*/  ULOP3.LUT UR5, UR5, 0x10000, URZ, 0xfc, !UPT ;  /* 0x0001000005057892 */ /* 0x000fe4000f8efc3f */
[----:B------:R-:W-:Y:S02]  /*12f0*/  ULEA UR6, UR39, UR4, 0xa ;  /* 0x0000000427067291 */ /* 0x000fe4000f8e503f */
[----:B------:R-:W-:-:S05]  /*1300*/  ULEA UR7, UR39, UR5, 0xb ;  /* 0x0000000527077291 */ /* 0x000fca000f8e583f */
[----:B------:R-:W-:Y:S02]  /*1310*/  UMOV UR8, UR6 ;  /* 0x0000000600087c82 */ /* 0x000fe40008000000 */
[----:B------:R-:W-:Y:S02]  /*1320*/  UMOV UR10, UR7 ;  /* 0x00000007000a7c82 */ /* 0x000fe40008000000 */
[----:B------:R-:W-:Y:S01]  /*1330*/  HGMMA.64x256x8.F32.TF32 R24, gdesc[UR8], RZ, !UPT, gsb0 ;  /* 0x07e00000081879f0 */ /* 0x000fe2000c0028ff */
[----:B------:R-:W-:Y:S02]  /*1340*/  UIADD3 UR8, UR6, 0x2, URZ ;  /* 0x0000000206087890 */ /* 0x000fe4000fffe03f */
[----:B------:R-:W-:Y:S01]  /*1350*/  UIADD3 UR10, UR7, 0x2, URZ ;  /* 0x00000002070a7890 */ /* 0x000fe2000fffe03f */
[----:B------:R-:W-:Y:S01]  /*1360*/  UMOV UR9, 0x40000040 ;  /* 0x4000004000097882 */ /* 0x000fe20000000000 */
[----:B------:R-:W-:Y:S01]  /*1370*/  UMOV UR11, 0x40000040 ;  /* 0x40000040000b7882 */ /* 0x000fe20000000000 */
[----:B------:R-:W-:-:S02]  /*1380*/  WARPGROUP.DEPBAR.LE gsb0, 0x0 ;  /* 0x00008000000079c5 */ /* 0x000fc40000010000 */
[----:B------:R-:W-:-:S15]  /*1390*/  WARPGROUP.ARRIVE ;  /* 0x00000000000079c5 */ /* 0x000fde0000000000 */
[----:B------:R-:W-:-:S05]  /*13a0*/  NOP ;  /* 0x0000000000007918 */ /* 0x000fca0000000000 */
[----:B------:R-:W-:Y:S01]  /*13b0*/  HGMMA.64x256x8.F32.TF32 R24, gdesc[UR8], R24, gsb0 ;  /* 0x07e00000081879f0 */ /* 0x000fe20008002818 */
[----:B------:R-:W-:Y:S02]  /*13c0*/  UIADD3 UR8, UR6, 0x4, URZ ;  /* 0x0000000406087890 */ /* 0x000fe4000fffe03f */
[----:B------:R-:W-:Y:S01]  /*13d0*/  UIADD3 UR10, UR7, 0x4, URZ ;  /* 0x00000004070a7890 */ /* 0x000fe2000fffe03f */
[----:B------:R-:W-:Y:S01]  /*13e0*/  UMOV UR9, 0x40000040 ;  /* 0x4000004000097882 */ /* 0x000fe20000000000 */
[----:B------:R-:W-:Y:S01]  /*13f0*/  UMOV UR11, 0x40000040 ;  /* 0x40000040000b7882 */ /* 0x000fe20000000000 */
[----:B------:R-:W-:Y:S02]  /*1400*/  WARPGROUP.DEPBAR.LE gsb0, 0x0 ;  /* 0x00008000000079c5 */ /* 0x000fe40000010000 */
        /* <DEDUP_REMOVED lines=10> */
[----:B------:R-:W-:Y:S03]  /*14b0*/  HGMMA.64x256x8.F32.TF32 R24, gdesc[UR8], R24, gsb0 ;  /* 0x07e00000081879f0 */ /* 0x000fe60008002818 */
[----:B------:R-:W-:Y:S02]  /*14c0*/  WARPGROUP.DEPBAR.LE gsb0, 0x0 ;  /* 0x00008000000079c5 */ /* 0x000fe40000010000 */
[----:B------:R-:W-:Y:S05]  /*14d0*/  @!P1 BRA `(.L_x_18) ;  /* 0x0000000400249947 */ /* 0x000fea0003800000 */
[----:B------:R-:W-:-:S04]  /*14e0*/  UIADD3 UR6, UR39, 0x1, URZ ;  /* 0x0000000127067890 */ /* 0x000fc8000fffe03f */
[----:B------:R-:W-:-:S04]  /*14f0*/  UISETP.NE.AND UP0, UPT, UR6, 0x4, UPT ;  /* 0x000000040600788c */ /* 0x000fc8000bf05270 */
[----:B------:R-:W-:Y:S02]  /*1500*/  USEL UR7, URZ, 0x1, UP0 ;  /* 0x000000013f077887 */ /* 0x000fe40008000000 */
[----:B------:R-:W-:Y:S02]  /*1510*/  USEL UR6, UR6, URZ, UP0 ;  /* 0x0000003f06067287 */ /* 0x000fe40008000000 */
[----:B------:R-:W-:-:S06]  /*1520*/  ULOP3.LUT UR7, UR38, UR7, URZ, 0x3c, !UPT ;  /* 0x0000000726077292 */ /* 0x000fcc000f8e3c3f */
[----:B01----:R-:W-:Y:S01]  /*1530*/  IMAD.U32 R5, RZ, RZ, UR7 ;  /* 0x00000007ff057e24 */ /* 0x003fe2000f8e00ff */
[----:B------:R-:W-:-:S06]  /*1540*/  UMOV UR7, UR39 ;  /* 0x0000002700077c82 */ /* 0x000fcc0008000000 */
.L_x_25:
[----:B01----:R-:W-:Y:S05]  /*1550*/  @!P0 BRA `(.L_x_19) ;  /* 0x0000000000048947 */ /* 0x003fea0003800000 */
[----:B------:R-:W-:Y:S01]  /*1560*/  BPT.TRAP 0x1 ;  /* 0x000000040000795c */ /* 0x000fe20000300000 */
.L_x_19:
[----:B------:R-:W0:Y:S01]  /*1570*/  S2UR UR9, SR_CgaCtaId ;  /* 0x00000000000979c3 */ /* 0x000e220000008800 */
[----:B------:R-:W-:Y:S01]  /*1580*/  UMOV UR8, 0x400 ;  /* 0x0000040000087882 */ /* 0x000fe20000000000 */
[----:B------:R-:W-:Y:S01]  /*1590*/  SHF.L.U32 R3, R5, 0x1f, RZ ;  /* 0x0000001f05037819 */ /* 0x000fe200000006ff */
[----:B0-----:R-:W-:-:S04]  /*15a0*/  ULEA UR14, UR9, UR8, 0x18 ;  /* 0x00000008090e7291 */ /* 0x001fc8000f8ec03f */
[----:B------:R-:W-:-:S09]  /*15b0*/  ULEA UR8, UR6, UR14, 0x3 ;  /* 0x0000000e06087291 */ /* 0x000fd2000f8e183f */
[----:B------:R0:W1:Y:S01]  /*15c0*/  SYNCS.PHASECHK.TRANS64.TRYWAIT P1, [UR8], R3 ;  /* 0x00000003ff0075a7 */ /* 0x0000620008020148 */
[----:B------:R-:W-:Y:S05]  /*15d0*/  @!P0 BRA `(.L_x_20) ;  /* 0x0000000000048947 */ /* 0x000fea0003800000 */
[----:B------:R-:W-:Y:S01]  /*15e0*/  BPT.TRAP 0x1 ;  /* 0x000000040000795c */ /* 0x000fe20000300000 */
.L_x_20:
[----:B-1----:R-:W-:Y:S05]  /*15f0*/  @P1 BRA `(.L_x_21) ;  /* 0x0000000000081947 */ /* 0x002fea0003800000 */
[----:B------:R-:W1:Y:S02]  /*1600*/  SYNCS.PHASECHK.TRANS64.TRYWAIT P1, [UR8], R3 ;  /* 0x00000003ff0075a7 */ /* 0x000e640008020148 */
[----:B-1----:R-:W-:Y:S05]  /*1610*/  @!P1 BRA `(.L_x_22) ;  /* 0x0000009c00f49947 */ /* 0x002fea0003800000 */
.L_x_21:
[----:B------:R-:W-:Y:S01]  /*1620*/  ULEA UR12, UR6, UR4, 0xa ;  /* 0x00000004060c7291 */ /* 0x000fe2000f8e503f */
[----:B------:R-:W-:Y:S01]  /*1630*/  WARPGROUP.ARRIVE ;  /* 0x00000000000079c5 */ /* 0x000fe20000000000 */
[----:B------:R-:W-:Y:S01]  /*1640*/  ULEA UR13, UR6, UR5, 0xb ;  /* 0x00000005060d7291 */ /* 0x000fe2000f8e583f */
[----:B------:R-:W-:Y:S01]  /*1650*/  UMOV UR9, 0x40000040 ;  /* 0x4000004000097882 */ /* 0x000fe20000000000 */
[----:B------:R-:W-:-:S03]  /*1660*/  UMOV UR11, 0x40000040 ;  /* 0x40000040000b7882 */ /* 0x000fc60000000000 */
[----:B------:R-:W-:Y:S02]  /*1670*/  UMOV UR8, UR12 ;  /* 0x0000000c00087c82 */ /* 0x000fe40008000000 */
[----:B------:R-:W-:Y:S02]  /*1680*/  UMOV UR10, UR13 ;  /* 0x0000000d000a7c82 */ /* 0x000fe40008000000 */
[----:B------:R-:W-:Y:S01]  /*1690*/  HGMMA.64x256x8.F32.TF32 R24, gdesc[UR8], R24, gsb0 ;  /* 0x07e00000081879f0 */ /* 0x000fe20008002818 */
        /* <DEDUP_REMOVED lines=26> */
[----:B------:R-:W-:Y:S01]  /*1840*/  BPT.TRAP 0x1 ;  /* 0x000000040000795c */ /* 0x000fe20000300000 */
.L_x_23:
[----:B------:R-:W-:Y:S01]  /*1850*/  ULEA UR8, UR7, UR14, 0x3 ;  /* 0x0000000e07087291 */ /* 0x000fe2000f8e183f */
[----:B------:R-:W-:-:S03]  /*1860*/  ISETP.GT.U32.AND P1, PT, R19, 0x1, PT ;  /* 0x000000011300780c */ /* 0x000fc60003f24070 */
[----:B------:R-:W-:-:S04]  /*1870*/  UIADD3 UR8, UR8, 0x20, URZ ;  /* 0x0000002008087890 */ /* 0x000fc8000fffe03f */
[----:B------:R-:W-:-:S09]  /*1880*/  UPRMT UR8, URZ, 0x654, UR8 ;  /* 0x000006543f087896 */ /* 0x000fd20008000008 */
[----:B------:R-:W-:Y:S01]  /*1890*/  SYNCS.ARRIVE.TRANS64.RED.A1T0 RZ, [UR8], RZ ;  /* 0x000000ffffff79a7 */ /* 0x000fe20008100408 */
[----:B------:R-:W-:Y:S05]  /*18a0*/  @P1 BRA `(.L_x_24) ;  /* 0x0000000000041947 */ /* 0x000fea0003800000 */
[----:B------:R-:W-:Y:S01]  /*18b0*/  BPT.TRAP 0x1 ;  /* 0x000000040000795c */ /* 0x000fe20000300000 */
.L_x_24:
[----:B------:R-:W-:Y:S01]  /*18c0*/  UIADD3 UR6, UR6, 0x1, URZ ;  /* 0x0000000106067890 */ /* 0x000fe2000fffe03f */
[C---:B------:R-:W-:Y:S01]  /*18d0*/  ISETP.GT.AND P1, PT, R0.reuse, 0x1, PT ;  /* 0x000000010000780c */ /* 0x040fe20003f24270 */
[----:B------:R-:W-:Y:S01]  /*18e0*/  UIADD3 UR7, UR7, 0x1, URZ ;  /* 0x0000000107077890 */ /* 0x000fe2000fffe03f */
[----:B------:R-:W-:Y:S01]  /*18f0*/  VIADD R0, R0, 0xffffffff ;  /* 0xffffffff00007836 */ /* 0x000fe20000000000 */
[----:B------:R-:W-:Y:S02]  /*1900*/  UISETP.NE.AND UP0, UPT, UR6, 0x4, UPT ;  /* 0x000000040600788c */ /* 0x000fe4000bf05270 */
[----:B------:R-:W-:Y:S02]  /*1910*/  UISETP.NE.AND UP1, UPT, UR7, 0x4, UPT ;  /* 0x000000040700788c */ /* 0x000fe4000bf25270 */
[----:B------:R-:W-:Y:S02]  /*1920*/  USEL UR8, URZ, 0x1, UP0 ;  /* 0x000000013f087887 */ /* 0x000fe40008000000 */
[----:B------:R-:W-:-:S02]  /*1930*/  USEL UR6, UR6, URZ, UP0 ;  /* 0x0000003f06067287 */ /* 0x000fc40008000000 */
[----:B------:R-:W-:Y:S02]  /*1940*/  USEL UR7, UR7, URZ, UP1 ;  /* 0x0000003f07077287 */ /* 0x000fe40008800000 */
[----:B------:R-:W-:Y:S01]  /*1950*/  LOP3.LUT R5, R5, UR8, RZ, 0x3c, !PT ;  /* 0x0000000805057c12 */ /* 0x000fe2000f8e3cff */
[----:B------:R-:W-:Y:S09]  /*1960*/  @P1 BRA `(.L_x_25) ;  /* 0xfffffff800f81947 */ /* 0x000ff2000383ffff */
.L_x_18:
[----:B------:R-:W2:Y:S02]  /*1970*/  LDC R0, c[0x0][0x28c] ;  /* 0x0000a300ff007b82 */ /* 0x000ea40000000800 */
[----:B--2---:R-:W-:-:S13]  /*1980*/  ISETP.GE.AND P1, PT, R0, 0x1, PT ;  /* 0x000000010000780c */ /* 0x004fda0003f26270 */
[----:B------:R-:W-:Y:S05]  /*1990*/  @!P1 BRA `(.L_x_26) ;  /* 0x0000000000409947 */ /* 0x000fea0003800000 */
[----:B------:R-:W-:Y:S05]  /*19a0*/  @!P0 BRA `(.L_x_27) ;  /* 0x0000000000048947 */ /* 0x000fea0003800000 */
[----:B------:R-:W-:Y:S01]  /*19b0*/  BPT.TRAP 0x1 ;  /* 0x000000040000795c */ /* 0x000fe20000300000 */
.L_x_27:
[----:B------:R-:W2:Y:S01]  /*19c0*/  S2UR UR6, SR_CgaCtaId ;  /* 0x00000000000679c3 */ /* 0x000ea20000008800 */
[----:B------:R-:W-:Y:S01]  /*19d0*/  UISETP.LT.AND UP0, UPT, UR40, 0x1, UPT ;  /* 0x000000012800788c */ /* 0x000fe2000bf01270 */
[----:B------:R-:W-:Y:S01]  /*19e0*/  ISETP.GT.U32.AND P0, PT, R19, 0x1, PT ;  /* 0x000000011300780c */ /* 0x000fe20003f04070 */
[----:B------:R-:W-:Y:S02]  /*19f0*/  UMOV UR5, 0x400 ;  /* 0x0000040000057882 */ /* 0x000fe40000000000 */
[----:B------:R-:W-:-:S04]  /*1a00*/  USEL UR4, UR40, 0x1, UP0 ;  /* 0x0000000128047887 */ /* 0x000fc80008000000 */
[----:B------:R-:W-:-:S04]  /*1a10*/  UIADD3 UR4, UR39, UR40, -UR4 ;  /* 0x0000002827047290 */ /* 0x000fc8000fffe804 */
[----:B------:R-:W-:-:S04]  /*1a20*/  USHF.L.U32 UR4, UR4, 0x3, URZ ;  /* 0x0000000304047899 */ /* 0x000fc8000800063f */
[----:B------:R-:W-:Y:S02]  /*1a30*/  ULOP3.LUT UR4, UR4, 0x18, URZ, 0xc0, !UPT ;  /* 0x0000001804047892 */ /* 0x000fe4000f8ec03f */
[----:B--2---:R-:W-:-:S04]  /*1a40*/  ULEA UR5, UR6, UR5, 0x18 ;  /* 0x0000000506057291 */ /* 0x004fc8000f8ec03f */
[----:B------:R-:W-:-:S04]  /*1a50*/  UIADD3 UR4, UR5, 0x20, UR4 ;  /* 0x0000002005047890 */ /* 0x000fc8000fffe004 */
[----:B------:R-:W-:-:S09]  /*1a60*/  UPRMT UR4, URZ, 0x654, UR4 ;  /* 0x000006543f047896 */ /* 0x000fd20008000004 */
[----:B------:R-:W-:Y:S01]  /*1a70*/  SYNCS.ARRIVE.TRANS64.RED.A1T0 RZ, [UR4], RZ ;  /* 0x000000ffffff79a7 */ /* 0x000fe20008100404 */
[----:B------:R-:W-:Y:S05]  /*1a80*/  @P0 BRA `(.L_x_26) ;  /* 0x0000000000040947 */ /* 0x000fea0003800000 */
[----:B------:R-:W-:Y:S01]  /*1a90*/  BPT.TRAP 0x1 ;  /* 0x000000040000795c */ /* 0x000fe20000300000 */
.L_x_26:
[----:B------:R-:W2:Y:S01]  /*1aa0*/  LDC R7, c[0x0][0x288] ;  /* 0x0000a200ff077b82 */ /* 0x000ea20000000800 */
[----:B01----:R-:W-:Y:S01]  /*1ab0*/  SHF.R.U32.HI R3, RZ, 0x2, R18 ;  /* 0x00000002ff037819 */ /* 0x003fe20000011612 */
[----:B------:R-:W-:Y:S01]  /*1ac0*/  UIADD3 UR39, UR40, UR39, URZ ;  /* 0x0000002728277290 */ /* 0x000fe2000fffe03f */
[C---:B------:R-:W-:Y:S01]  /*1ad0*/  LOP3.LUT R4, R18.reuse, 0x60, RZ, 0xc0, !PT ;  /* 0x0000006012047812 */ /* 0x040fe200078ec0ff */
[----:B------:R-:W-:Y:S01]  /*1ae0*/  ULDC UR8, c[0x0][0x284] ;  /* 0x0000a10000087ab9 */ /* 0x000fe20000000800 */
[----:B------:R-:W-:Y:S01]  /*1af0*/  LOP3.LUT R3, R3, 0x7, RZ, 0xc0, !PT ;  /* 0x0000000703037812 */ /* 0x000fe200078ec0ff */
[----:B------:R-:W-:Y:S01]  /*1b00*/  USHF.R.U32.HI UR4, URZ, 0x2, UR39 ;  /* 0x000000023f047899 */ /* 0x000fe20008011627 */
[----:B------:R-:W-:Y:S01]  /*1b10*/  SHF.R.U32.HI R10, RZ, 0x1, R4 ;  /* 0x00000001ff0a7819 */ /* 0x000fe20000011604 */
[----:B------:R-:W-:Y:S01]  /*1b20*/  IMAD.SHL.U32 R4, R18, 0x2, RZ ;  /* 0x0000000212047824 */ /* 0x000fe200078e00ff */
[----:B------:R-:W-:Y:S01]  /*1b30*/  LOP3.LUT R0, R22, 0x1, RZ, 0xc0, !PT ;  /* 0x0000000116007812 */ /* 0x000fe200078ec0ff */
[----:B------:R-:W-:Y:S01]  /*1b40*/  ULOP3.LUT UR4, UR4, 0x1, URZ, 0xc0, !UPT ;  /* 0x0000000104047892 */ /* 0x000fe2000f8ec03f */
[----:B------:R-:W-:Y:S01]  /*1b50*/  IADD3 R5, RZ, -R10, -R3 ;  /* 0x8000000aff057210 */ /* 0x000fe20007ffe803 */
[----:B------:R-:W-:Y:S01]  /*1b60*/  UISETP.GT.U32.AND UP1, UPT, UR39, 0x3, UPT ;  /* 0x000000032700788c */ /* 0x000fe2000bf24070 */
[----:B------:R-:W-:Y:S01]  /*1b70*/  LOP3.LUT R9, R4, 0x6, RZ, 0xc0, !PT ;  /* 0x0000000604097812 */ /* 0x000fe200078ec0ff */
[C---:B------:R-:W-:Y:S01]  /*1b80*/  IMAD.SHL.U32 R6, R0.reuse, 0x40, RZ ;  /* 0x0000004000067824 */ /* 0x040fe200078e00ff */
[----:B------:R-:W-:Y:S01]  /*1b90*/  UISETP.NE.U32.AND UP0, UPT, UR4, 0x1, UPT ;  /* 0x000000010400788c */ /* 0x000fe2000bf05070 */
[----:B------:R-:W-:Y:S01]  /*1ba0*/  IMAD R11, R0, -0x40, R5 ;  /* 0xffffffc0000b7824 */ /* 0x000fe200078e0205 */
[----:B------:R-:W-:Y:S01]  /*1bb0*/  LOP3.LUT R0, R18, 0x3, RZ, 0xc0, !PT ;  /* 0x0000000312007812 */ /* 0x000fe200078ec0ff */
[----:B------:R-:W-:Y:S01]  /*1bc0*/  ULDC.64 UR6, c[0x0][0x5d0] ;  /* 0x0001740000067ab9 */ /* 0x000fe20000000a00 */
[----:B------:R-:W-:Y:S01]  /*1bd0*/  PRMT R8, R9, 0x6540, R152 ;  /* 0x0000654009087816 */ /* 0x000fe20000000098 */
[----:B------:R-:W-:Y:S01]  /*1be0*/  IMAD.SHL.U32 R152, R152, 0x100, RZ ;  /* 0x0000010098987824 */ /* 0x000fe200078e00ff */
[----:B------:R-:W-:Y:S01]  /*1bf0*/  SHF.R.S32.HI R21, RZ, 0x1f, R23 ;  /* 0x0000001fff157819 */ /* 0x000fe20000011417 */
[----:B------:R-:W-:Y:S01]  /*1c00*/  UISETP.LT.U32.AND UP1, UPT, UR40, 0x4, UP1 ;  /* 0x000000042800788c */ /* 0x000fe20008f21070 */
[----:B------:R-:W-:Y:S01]  /*1c10*/  SHF.R.S32.HI R9, RZ, 0x1f, R8 ;  /* 0x0000001fff097819 */ /* 0x000fe20000011408 */
[----:B--2---:R-:W-:Y:S01]  /*1c20*/  IMAD R13, R0, -0x2, R7 ;  /* 0xfffffffe000d7824 */ /* 0x004fe200078e0207 */
[----:B------:R-:W-:Y:S01]  /*1c30*/  ISETP.GE.AND P0, PT, R152, R7, PT ;  /* 0x000000079800720c */ /* 0x000fe20003f06270 */
[----:B------:R-:W-:Y:S01]  /*1c40*/  IMAD.SHL.U32 R0, R153, 0x80, RZ ;  /* 0x0000008099007824 */ /* 0x000fe200078e00ff */
[----:B------:R-:W-:Y:S01]  /*1c50*/  UISETP.GT.U32.AND UP0, UPT, UR40, 0x3, !UP0 ;  /* 0x000000032800788c */ /* 0x000fe2000c704070 */
[----:B------:R-:W-:Y:S01]  /*1c60*/  IMAD R4, R21, UR6, RZ ;  /* 0x0000000615047c24 */ /* 0x000fe2000f8e02ff */
[----:B------:R-:W-:Y:S01]  /*1c70*/  LOP3.LUT R3, R6, 0x40, R3, 0xe2, !PT ;  /* 0x0000004006037812 */ /* 0x000fe200078ee203 */
[----:B------:R-:W-:Y:S01]  /*1c80*/  USEL UR5, URZ, 0x1, !UP1 ;  /* 0x000000013f057887 */ /* 0x000fe2000c800000 */
[C---:B------:R-:W-:Y:S01]  /*1c90*/  ISETP.GE.OR P0, PT, R0.reuse, UR8, P0 ;  /* 0x0000000800007c0c */ /* 0x040fe20008706670 */
[----:B------:R-:W-:Y:S01]  /*1ca0*/  USEL UR4, URZ, 0x1, !UP0 ;  /* 0x000000013f047887 */ /* 0x000fe2000c000000 */
[----:B------:R-:W-:Y:S01]  /*1cb0*/  IMAD.WIDE R6, R153, 0x80, RZ ;  /* 0x0000008099067825 */ /* 0x000fe200078e02ff */
[----:B------:R-:W-:Y:S01]  /*1cc0*/  ULOP3.LUT UR39, UR39, 0x3, URZ, 0xc0, !UPT ;  /* 0x0000000327277892 */ /* 0x000fe2000f8ec03f */
[----:B------:R-:W-:Y:S01]  /*1cd0*/  IADD3 R0, -R0, UR8, R11 ;  /* 0x0000000800007c10 */ /* 0x000fe2000fffe10b */
[----:B------:R-:W-:Y:S01]  /*1ce0*/  ULOP3.LUT UR38, UR4, UR38, UR5, 0x96, !UPT ;  /* 0x0000002604267292 */ /* 0x000fe2000f8e9605 */
[C---:B------:R-:W-:Y:S01]  /*1cf0*/  IMAD R15, R23.reuse, UR7, R4 ;  /* 0x00000007170f7c24 */ /* 0x040fe2000f8e0204 */
[----:B------:R-:W-:Y:S01]  /*1d00*/  LOP3.LUT R169, R6, R3, R10, 0xfe, !PT ;  /* 0x0000000306a97212 */ /* 0x000fe200078efe0a */
[----:B------:R-:W-:-:S04]  /*1d10*/  IMAD.WIDE.U32 R4, R23, UR6, R8 ;  /* 0x0000000617047c25 */ /* 0x000fc8000f8e0008 */
[----:B------:R-:W-:Y:S02]  /*1d20*/  IMAD.IADD R5, R5, 0x1, R15 ;  /* 0x0000000105057824 */ /* 0x000fe400078e020f */
[----:B------:R-:W-:Y:S02]  /*1d30*/  IMAD.IADD R3, R13, 0x1, -R152 ;  /* 0x000000010d037824 */ /* 0x000fe400078e0a98 */
[----:B------:R-:W-:Y:S01]  /*1d40*/  IMAD.MOV.U32 R153, RZ, RZ, -0x1 ;  /* 0xffffffffff997424 */ /* 0x000fe200078e00ff */
[----:B------:R-:W-:Y:S06]  /*1d50*/  @P0 BRA `(.L_x_28) ;  /* 0x0000007800d80947 */ /* 0x000fec0003800000 */
[----:B------:R-:W0:Y:S01]  /*1d60*/  LDC.64 R10, c[0x0][0x5c8] ;  /* 0x00017200ff0a7b82 */ /* 0x000e220000000a00 */
[----:B-----5:R-:W-:Y:S01]  /*1d70*/  FSETP.NEU.AND P0, PT, R155, RZ, PT ;  /* 0x000000ff9b00720b */ /* 0x020fe20003f0d000 */
[----:B------:R-:W-:Y:S01]  /*1d80*/  BSSY B0, `(.L_x_28) ;  /* 0x00007b3000007945 */ /* 0x000fe20003800000 */
[----:B------:R-:W-:-:S04]  /*1d90*/  ISETP.GT.AND P1, PT, R3, RZ, PT ;  /* 0x000000ff0300720c */ /* 0x000fc80003f24270 */
[----:B------:R-:W-:Y:S01]  /*1da0*/  ISETP.GT.AND P2, PT, R0, RZ, P1 ;  /* 0x000000ff0000720c */ /* 0x000fe20000f44270 */
[-C--:B0-----:R-:W-:Y:S02]  /*1db0*/  IMAD R12, R7, R10.reuse, RZ ;  /* 0x0000000a070c7224 */ /* 0x081fe400078e02ff */
[----:B------:R-:W-:-:S04]  /*1dc0*/  IMAD.WIDE.U32 R162, R169, R10, R4 ;  /* 0x0000000aa9a27225 */ /* 0x000fc800078e0004 */
[----:B------:R-:W-:-:S04]  /*1dd0*/  IMAD R5, R169, R11, R12 ;  /* 0x0000000ba9057224 */ /* 0x000fc800078e020c */
[----:B------:R-:W-:Y:S01]  /*1de0*/  IMAD.IADD R171, R163, 0x1, R5 ;  /* 0x00000001a3ab7824 */ /* 0x000fe200078e0205 */
[----:B------:R-:W-:Y:S06]  /*1df0*/  @!P0 BRA `(.L_x_29) ;  /* 0x0000005400948947 */ /* 0x000fec0003800000 */
[----:B------:R-:W0:Y:S01]  /*1e00*/  LDC.64 R14, c[0x0][0x5b8] ;  /* 0x00016e00ff0e7b82 */ /* 0x000e220000000a00 */
[----:B------:R-:W-:-:S07]  /*1e10*/  ULDC.64 UR4, c[0x0][0x5c0] ;  /* 0x0001700000047ab9 */ /* 0x000fce0000000a00 */
[----:B------:R-:W1:Y:S08]  /*1e20*/  LDC.64 R166, c[0x0][0x5b0] ;  /* 0x00016c00ffa67b82 */ /* 0x000e700000000a00 */
[----:B------:R-:W2:Y:S01]  /*1e30*/  LDC.64 R12, c[0x0][0x5a8] ;  /* 0x00016a00ff0c7b82 */ /* 0x000ea20000000a00 */
[-C--:B0-----:R-:W-:Y:S02]  /*1e40*/  IMAD R4, R21, R14.reuse, RZ ;  /* 0x0000000e15047224 */ /* 0x081fe400078e02ff */
[----:B------:R-:W-:-:S04]  /*1e50*/  IMAD.WIDE.U32 R164, R23, R14, R8 ;  /* 0x0000000e17a47225 */ /* 0x000fc800078e0008 */
[----:B------:R-:W-:Y:S02]  /*1e60*/  IMAD R161, R23, R15, R4 ;  /* 0x0000000f17a17224 */ /* 0x000fe400078e0204 */
[-C--:B-1----:R-:W-:Y:S02]  /*1e70*/  IMAD R6, R7, R166.reuse, RZ ;  /* 0x000000a607067224 */ /* 0x082fe400078e02ff */
[----:B------:R-:W-:Y:S02]  /*1e80*/  IMAD.IADD R21, R165, 0x1, R161 ;  /* 0x00000001a5157824 */ /* 0x000fe400078e02a1 */
[----:B------:R-:W-:Y:S02]  /*1e90*/  IMAD.MOV.U32 R20, RZ, RZ, R164 ;  /* 0x000000ffff147224 */ /* 0x000fe400078e00a4 */
[C---:B------:R-:W-:Y:S02]  /*1ea0*/  IMAD R163, R169.reuse, R167, R6 ;  /* 0x000000a7a9a37224 */ /* 0x040fe400078e0206 */
[----:B------:R-:W-:-:S04]  /*1eb0*/  IMAD.WIDE.U32 R4, R169, R166, R20 ;  /* 0x000000a6a9047225 */ /* 0x000fc800078e0014 */
[----:B------:R-:W-:Y:S01]  /*1ec0*/  IMAD.IADD R5, R5, 0x1, R163 ;  /* 0x0000000105057824 */ /* 0x000fe200078e02a3 */
[----:B--2---:R-:W-:-:S04]  /*1ed0*/  LEA R6, P0, R4, R12, 0x2 ;  /* 0x0000000c04067211 */ /* 0x004fc800078010ff */
[----:B------:R-:W-:-:S05]  /*1ee0*/  LEA.HI.X R7, R4, R13, R5, 0x2, P0 ;  /* 0x0000000d04077211 */ /* 0x000fca00000f1405 */
[----:B------:R0:W2:Y:S01]  /*1ef0*/  @P2 LDG.E.LTC128B R15, desc[UR36][R6.64] ;  /* 0x00000024060f2981 */ /* 0x0000a2000c1e1920 */
[----:B------:R-:W-:Y:S01]  /*1f00*/  IMAD.WIDE.U32 R4, R169, R166, R8 ;  /* 0x000000a6a9047225 */ /* 0x000fe200078e0008 */
[----:B------:R-:W-:Y:S01]  /*1f10*/  ISETP.GT.AND P0, PT, R3, 0x1, PT ;  /* 0x000000010300780c */ /* 0x000fe20003f04270 */
[----:B------:R-:W-:Y:S02]  /*1f20*/  BSSY B1, `(.L_x_30) ;  /* 0x0000013000017945 */ /* 0x000fe40003800000 */
[----:B------:R-:W-:Y:S02]  /*1f30*/  IMAD.IADD R5, R163, 0x1, R5 ;  /* 0x00000001a3057824 */ /* 0x000fe400078e0205 */
[----:B------:R-:W-:Y:S02]  /*1f40*/  IMAD.SHL.U32 R158, R166, 0x8, RZ ;  /* 0x00000008a69e7824 */ /* 0x000fe400078e00ff */
[----:B------:R-:W-:Y:S01]  /*1f50*/  IMAD.WIDE.U32 R156, R23, R14, R4 ;  /* 0x0000000e179c7225 */ /* 0x000fe200078e0004 */
[----:B------:R-:W-:-:S03]  /*1f60*/  LEA R4, P3, R162, UR4, 0x2 ;  /* 0x00000004a2047c11 */ /* 0x000fc6000f8610ff */
[----:B0-----:R-:W-:Y:S01]  /*1f70*/  IMAD.IADD R7, R161, 0x1, R157 ;  /* 0x00000001a1077824 */ /* 0x001fe200078e029d */
[----:B------:R-:W-:Y:S02]  /*1f80*/  LEA.HI.X R5, R162, UR5, R171, 0x2, P3 ;  /* 0x00000005a2057c11 */ /* 0x000fe400098f14ab */
[----:B------:R-:W-:Y:S02]  /*1f90*/  ISETP.GT.AND P3, PT, R0, RZ, P0 ;  /* 0x000000ff0000720c */ /* 0x000fe40000764270 */
[----:B------:R-:W-:-:S04]  /*1fa0*/  LEA R6, P4, R156, R12, 0x2 ;  /* 0x0000000c9c067211 */ /* 0x000fc800078810ff */
[----:B------:R-:W-:Y:S02]  /*1fb0*/  LEA.HI.X R7, R156, R13, R7, 0x2, P4 ;  /* 0x0000000d9c077211 */ /* 0x000fe400020f1407 */
[----:B--2---:R-:W-:-:S05]  /*1fc0*/  LOP3.LUT R152, R15, 0xffffe000, RZ, 0xc0, !PT ;  /* 0xffffe0000f987812 */ /* 0x004fca00078ec0ff */
[----:B------:R-:W-:-:S04]  /*1fd0*/  FMUL R159, R152, R155 ;  /* 0x0000009b989f7220 */ /* 0x000fc80000400000 */
[----:B------:R-:W-:Y:S01]  /*1fe0*/  FFMA R173, R24, R154, R159 ;  /* 0x0000009a18ad7223 */ /* 0x000fe2000000009f */
[----:B------:R-:W-:-:S04]  /*1ff0*/  SHF.L.U64.HI R159, R166, 0x3, R167 ;  /* 0x00000003a69f7819 */ /* 0x000fc800000102a7 */
[----:B------:R-:W-:Y:S01]  /*2000*/  F2FP.TF32.F32.PACK_B R173, R173 ;  /* 0x000000adffad723e */ /* 0x000fe200024050ff */
[----:B------:R-:W-:-:S04]  /*2010*/  IMAD.WIDE.U32 R158, R169, R166, R158 ;  /* 0x000000a6a99e7225 */ /* 0x000fc800078e009e */
[----:B------:R0:W-:Y:S01]  /*2020*/  @P2 STG.E desc[UR36][R4.64], R173 ;  /* 0x000000ad04002986 */ /* 0x0001e2000c101924 */
[----:B------:R-:W-:Y:S05]  /*2030*/  @!P3 BRA `(.L_x_31) ;  /* 0x000000000004b947 */ /* 0x000fea0003800000 */
[----:B------:R1:W5:Y:S02]  /*2040*/  LDG.E.LTC128B R15, desc[UR36][R6.64+0x4] ;  /* 0x00000424060f7981 */ /* 0x000364000c1e1920 */
.L_x_31:
[----:B------:R-:W-:Y:S05]  /*2050*/  BSYNC B1 ;  /* 0x0000000000017941 */ /* 0x000fea0003800000 */
.L_x_30:
[----:B-----5:R-:W-:Y:S01]  /*2060*/  LOP3.LUT R20, R15, 0xffffe000, RZ, 0xc0, !PT ;  /* 0xffffe0000f147812 */ /* 0x020fe200078ec0ff */
[----:B------:R-:W-:Y:S01]  /*2070*/  IMAD.IADD R163, R163, 0x1, R159 ;  /* 0x00000001a3a37824 */ /* 0x000fe200078e029f */
[----:B------:R-:W-:Y:S01]  /*2080*/  IADD3 R164, P2, R164, R158, RZ ;  /* 0x0000009ea4a47210 */ /* 0x000fe20007f5e0ff */
[----:B------:R-:W-:Y:S01]  /*2090*/  IMAD.MOV.U32 R152, RZ, RZ, R15 ;  /* 0x000000ffff987224 */ /* 0x000fe200078e000f */
[----:B------:R-:W-:Y:S01]  /*20a0*/  ISETP.GT.AND P1, PT, R0, 0x8, P1 ;  /* 0x000000080000780c */ /* 0x000fe20000f24270 */
[----:B------:R-:W-:Y:S02]  /*20b0*/  FMUL R20, R20, R155 ;  /* 0x0000009b14147220 */ /* 0x000fe40000400000 */
[----:B------:R-:W-:Y:S02]  /*20c0*/  IMAD.X R21, R163, 0x1, R21, P2 ;  /* 0x00000001a3157824 */ /* 0x000fe400010e0615 */
[----:B------:R-:W-:Y:S01]  /*20d0*/  FFMA R157, R25, R154, R20 ;  /* 0x0000009a199d7223 */ /* 0x000fe20000000014 */
[----:B------:R-:W-:-:S04]  /*20e0*/  LEA R20, P2, R164, R12, 0x2 ;  /* 0x0000000ca4147211 */ /* 0x000fc800078410ff */
[----:B------:R-:W-:Y:S02]  /*20f0*/  F2FP.TF32.F32.PACK_B R157, R157 ;  /* 0x0000009dff9d723e */ /* 0x000fe400024050ff */
[----:B------:R-:W-:-:S03]  /*2100*/  LEA.HI.X R21, R164, R13, R21, 0x2, P2 ;  /* 0x0000000da4157211 */ /* 0x000fc600010f1415 */
[----:B------:R2:W-:Y:S04]  /*2110*/  @P3 STG.E desc[UR36][R4.64+0x4], R157 ;  /* 0x0000049d04003986 */ /* 0x0005e8000c101924 */
[----:B------:R-:W3:Y:S01]  /*2120*/  @P1 LDG.E.LTC128B R152, desc[UR36][R20.64] ;  /* 0x0000002414981981 */ /* 0x000ee2000c1e1920 */
[----:B------:R-:W-:Y:S01]  /*2130*/  IADD3 R8, P2, R8, R158, RZ ;  /* 0x0000009e08087210 */ /* 0x000fe20007f5e0ff */
[----:B------:R-:W-:Y:S01]  /*2140*/  BSSY B1, `(.L_x_32) ;  /* 0x0000011000017945 */ /* 0x000fe20003800000 */
[----:B------:R-:W-:Y:S02]  /*2150*/  SHF.L.U64.HI R11, R10, 0x5, R11 ;  /* 0x000000050a0b7819 */ /* 0x000fe4000001020b */
[----:B------:R-:W-:Y:S01]  /*2160*/  ISETP.GT.AND P0, PT, R0, 0x8, P0 ;  /* 0x000000080000780c */ /* 0x000fe20000704270 */
[----:B------:R-:W-:Y:S01]  /*2170*/  IMAD.X R9, R9, 0x1, R163, P2 ;  /* 0x0000000109097824 */ /* 0x000fe200010e06a3 */
[----:B------:R-:W-:Y:S01]  /*2180*/  LEA R10, P2, R10, R4, 0x5 ;  /* 0x000000040a0a7211 */ /* 0x000fe200078428ff */
[----:B------:R-:W-:-:S04]  /*2190*/  IMAD.WIDE.U32 R14, R23, R14, R8 ;  /* 0x0000000e170e7225 */ /* 0x000fc800078e0008 */
[----:B------:R-:W-:Y:S01]  /*21a0*/  IMAD.X R11, R11, 0x1, R5, P2 ;  /* 0x000000010b0b7824 */ /* 0x000fe200010e0605 */
[----:B------:R-:W-:Y:S01]  /*21b0*/  LEA R8, P3, R14, R12, 0x2 ;  /* 0x0000000c0e087211 */ /* 0x000fe200078610ff */
[----:B------:R-:W-:-:S05]  /*21c0*/  IMAD.IADD R9, R161, 0x1, R15 ;  /* 0x00000001a1097824 */ /* 0x000fca00078e020f */
[----:B------:R-:W-:Y:S02]  /*21d0*/  LEA.HI.X R9, R14, R13, R9, 0x2, P3 ;  /* 0x0000000d0e097211 */ /* 0x000fe400018f1409 */
[----:B---3--:R-:W-:-:S05]  /*21e0*/  LOP3.LUT R24, R152, 0xffffe000, RZ, 0xc0, !PT ;  /* 0xffffe00098187812 */ /* 0x008fca00078ec0ff */
[----:B------:R-:W-:-:S04]  /*21f0*/  FMUL R25, R24, R155 ;  /* 0x0000009b18197220 */ /* 0x000fc80000400000 */
[----:B------:R-:W-:-:S05]  /*2200*/  FFMA R25, R26, R154, R25 ;  /* 0x0000009a1a197223 */ /* 0x000fca0000000019 */
[----:B------:R-:W-:-:S05]  /*2210*/  F2FP.TF32.F32.PACK_B R25, R25 ;  /* 0x00000019ff19723e */ /* 0x000fca00024050ff */
[----:B------:R2:W-:Y:S01]  /*2220*/  @P1 STG.E desc[UR36][R10.64], R25 ;  /* 0x000000190a001986 */ /* 0x0005e2000c101924 */
[----:B------:R-:W-:Y:S05]  /*2230*/  @!P0 BRA `(.L_x_33) ;  /* 0x0000000000048947 */ /* 0x000fea0003800000 */
[----:B------:R3:W5:Y:S02]  /*2240*/  LDG.E.LTC128B R152, desc[UR36][R8.64+0x4] ;  /* 0x0000042408987981 */ /* 0x000764000c1e1920 */
.L_x_33:
[----:B------:R-:W-:Y:S05]  /*2250*/  BSYNC B1 ;  /* 0x0000000000017941 */ /* 0x000fea0003800000 */
.L_x_32:
[----:B-----5:R-:W-:Y:S01]  /*2260*/  LOP3.LUT R12, R152, 0xffffe000, RZ, 0xc0, !PT ;  /* 0xffffe000980c7812 */ /* 0x020fe200078ec0ff */
[----:B------:R-:W-:Y:S01]  /*2270*/  BSSY B1, `(.L_x_34) ;  /* 0x0000009000017945 */ /* 0x000fe20003800000 */
[----:B------:R-:W-:-:S03]  /*2280*/  ISETP.GT.AND P1, PT, R3, 0x8, PT ;  /* 0x000000080300780c */ /* 0x000fc60003f24270 */
[----:B------:R-:W-:Y:S01]  /*2290*/  FMUL R12, R12, R155 ;  /* 0x0000009b0c0c7220 */ /* 0x000fe20000400000 */
[----:B------:R-:W-:-:S03]  /*22a0*/  ISETP.GT.AND P2, PT, R0, RZ, P1 ;  /* 0x000000ff0000720c */ /* 0x000fc60000f44270 */
[----:B------:R-:W-:-:S05]  /*22b0*/  FFMA R27, R27, R154, R12 ;  /* 0x0000009a1b1b7223 */ /* 0x000fca000000000c */
[----:B------:R-:W-:-:S05]  /*22c0*/  F2FP.TF32.F32.PACK_B R27, R27 ;  /* 0x0000001bff1b723e */ /* 0x000fca00024050ff */
[----:B------:R4:W-:Y:S01]  /*22d0*/  @P0 STG.E desc[UR36][R10.64+0x4], R27 ;  /* 0x0000041b0a000986 */ /* 0x0009e2000c101924 */
[----:B------:R-:W-:Y:S05]  /*22e0*/  @!P2 BRA `(.L_x_35) ;  /* 0x000000000004a947 */ /* 0x000fea0003800000 */
[----:B------:R0:W5:Y:S02]  /*22f0*/  LDG.E.LTC128B R152, desc[UR36][R6.64+0x20] ;  /* 0x0000202406987981 */ /* 0x000164000c1e1920 */
.L_x_35:
[----:B------:R-:W-:Y:S05]  /*2300*/  BSYNC B1 ;  /* 0x0000000000017941 */ /* 0x000fea0003800000 */
.L_x_34:
        /* <DEDUP_REMOVED lines=10> */
.L_x_37:
[----:B------:R-:W-:Y:S05]  /*23b0*/  BSYNC B1 ;  /* 0x0000000000017941 */ /* 0x000fea0003800000 */
.L_x_36:
[----:B-----5:R-:W-:Y:S01]  /*23c0*/  LOP3.LUT R12, R152, 0xffffe000, RZ, 0xc0, !PT ;  /* 0xffffe000980c7812 */ /* 0x020fe200078ec0ff */
[----:B------:R-:W-:Y:S01]  /*23d0*/  BSSY B1, `(.L_x_38) ;  /* 0x0000008000017945 */ /* 0x000fe20003800000 */
[----:B------:R-:W-:-:S03]  /*23e0*/  ISETP.GT.AND P1, PT, R0, 0x8, P1 ;  /* 0x000000080000780c */ /* 0x000fc60000f24270 */
[----:B------:R-:W-:-:S04]  /*23f0*/  FMUL R12, R12, R155 ;  /* 0x0000009b0c0c7220 */ /* 0x000fc80000400000 */
[----:B------:R-:W-:-:S05]  /*2400*/  FFMA R29, R29, R154, R12 ;  /* 0x0000009a1d1d7223 */ /* 0x000fca000000000c */
[----:B------:R-:W-:-:S05]  /*2410*/  F2FP.TF32.F32.PACK_B R29, R29 ;  /* 0x0000001dff1d723e */ /* 0x000fca00024050ff */
[----:B------:R0:W-:Y:S01]  /*2420*/  @P3 STG.E desc[UR36][R4.64+0x24], R29 ;  /* 0x0000241d04003986 */ /* 0x0001e2000c101924 */
[----:B------:R-:W-:Y:S05]  /*2430*/  @!P1 BRA `(.L_x_39) ;  /* 0x0000000000049947 */ /* 0x000fea0003800000 */
[----:B------:R0:W5:Y:S02]  /*2440*/  LDG.E.LTC128B R152, desc[UR36][R8.64+0x20] ;  /* 0x0000202408987981 */ /* 0x000164000c1e1920 */
.L_x_39:
[----:B------:R-:W-:Y:S05]  /*2450*/  BSYNC B1 ;  /* 0x0000000000017941 */ /* 0x000fea0003800000 */
.L_x_38:
[----:B-----5:R-:W-:Y:S01]  /*2460*/  LOP3.LUT R12, R152, 0xffffe000, RZ, 0xc0, !PT ;  /* 0xffffe000980c7812 */ /* 0x020fe200078ec0ff */
[----:B------:R-:W-:Y:S01]  /*2470*/  BSSY B1, `(.L_x_40) ;  /* 0x0000008000017945 */ /* 0x000fe20003800000 */
[----:B------:R-:W-:-:S03]  /*2480*/  ISETP.GT.AND P0, PT, R0, 0x8, P0 ;  /* 0x000000080000780c */ /* 0x000fc60000704270 */
[----:B0-----:R-:W-:-:S04]  /*2490*/  FMUL R13, R12, R155 ;  /* 0x0000009b0c0d7220 */ /* 0x001fc80000400000 */
[----:B------:R-:W-:-:S05]  /*24a0*/  FFMA R13, R30, R154, R13 ;  /* 0x0000009a1e0d7223 */ /* 0x000fca000000000d */
[----:B------:R-:W-:-:S05]  /*24b0*/  F2FP.TF32.F32.PACK_B R13, R13 ;  /* 0x0000000dff0d723e */ /* 0x000fca00024050ff */
[----:B------:R0:W-:Y:S01]  /*24c0*/  @P1 STG.E desc[UR36][R10.64+0x20], R13 ;  /* 0x0000200d0a001986 */ /* 0x0001e2000c101924 */
[----:B------:R-:W-:Y:S05]  /*24d0*/  @!P0 BRA `(.L_x_41) ;  /* 0x0000000000048947 */ /* 0x000fea0003800000 */
[----:B------:R0:W5:Y:S02]  /*24e0*/  LDG.E.LTC128B R152, desc[UR36][R8.64+0x24] ;  /* 0x0000242408987981 */ /* 0x000164000c1e1920 */
.L_x_41:
[----:B------:R-:W-:Y:S05]  /*24f0*/  BSYNC B1 ;  /* 0x0000000000017941 */ /* 0x000fea0003800000 */
.L_x_40:
        /* <DEDUP_REMOVED lines=10> */
.L_x_43:
[----:B------:R-:W-:Y:S05]  /*25a0*/  BSYNC B1 ;  /* 0x0000000000017941 */ /* 0x000fea0003800000 */
.L_x_42:
[----:B-----5:R-:W-:Y:S01]  /*25b0*/  LOP3.LUT R12, R152, 0xffffe000, RZ, 0xc0, !PT ;  /* 0xffffe000980c7812 */ /* 0x020fe200078ec0ff */
[----:B------:R-:W-:Y:S01]  /*25c0*/  BSSY B1, `(.L_x_44) ;  /* 0x0000009000017945 */ /* 0x000fe20003800000 */
[----:B------:R-:W-:-:S03]  /*25d0*/  ISETP.GT.AND P0, PT, R3, 0x11, PT ;  /* 0x000000110300780c */ /* 0x000fc60003f04270 */
[----:B0-----:R-:W-:Y:S01]  /*25e0*/  FMUL R13, R12, R155 ;  /* 0x0000009b0c0d7220 */ /* 0x001fe20000400000 */
[----:B------:R-:W-:-:S03]  /*25f0*/  ISETP.GT.AND P3, PT, R0, RZ, P0 ;  /* 0x000000ff0000720c */ /* 0x000fc60000764270 */
[----:B------:R-:W-:-:S05]  /*2600*/  FFMA R13, R32, R154, R13 ;  /* 0x0000009a200d7223 */ /* 0x000fca000000000d */
[----:B------:R-:W-:-:S05]  /*2610*/  F2FP.TF32.F32.PACK_B R13, R13 ;  /* 0x0000000dff0d723e */ /* 0x000fca00024050ff */
[----:B------:R0:W-:Y:S01]  /*2620*/  @P2 STG.E desc[UR36][R4.64+0x40], R13 ;  /* 0x0000400d04002986 */ /* 0x0001e2000c101924 */
[----:B------:R-:W-:Y:S05]  /*2630*/  @!P3 BRA `(.L_x_45) ;  /* 0x000000000004b947 */ /* 0x000fea0003800000 */
[----:B------:R0:W5:Y:S02]  /*2640*/  LDG.E.LTC128B R152, desc[UR36][R6.64+0x44] ;  /* 0x0000442406987981 */ /* 0x000164000c1e1920 */
.L_x_45:
[----:B------:R-:W-:Y:S05]  /*2650*/  BSYNC B1 ;  /* 0x0000000000017941 */ /* 0x000fea0003800000 */
.L_x_44:
        /* <DEDUP_REMOVED lines=9> */
.L_x_47:
[----:B------:R-:W-:Y:S05]  /*26f0*/  BSYNC B1 ;  /* 0x0000000000017941 */ /* 0x000fea0003800000 */
.L_x_46:
        /* <DEDUP_REMOVED lines=9> */
.L_x_49:
[----:B------:R-:W-:Y:S05]  /*2790*/  BSYNC B1 ;  /* 0x0000000000017941 */ /* 0x000fea0003800000 */
.L_x_48:
        /* <DEDUP_REMOVED lines=10> */
.L_x_51:
[----:B------:R-:W-:Y:S05]  /*2840*/  BSYNC B1 ;  /* 0x0000000000017941 */ /* 0x000fea0003800000 */
.L_x_50:
        /* <DEDUP_REMOVED lines=10> */
.L_x_53:
[----:B------:R-:W-:Y:S05]  /*28f0*/  BSYNC B1 ;  /* 0x0000000000017941 */ /* 0x000fea0003800000 */
.L_x_52:
        /* <DEDUP_REMOVED lines=9> */
.L_x_55:
[----:B------:R-:W-:Y:S05]  /*2990*/  BSYNC B1 ;  /* 0x0000000000017941 */ /* 0x000fea0003800000 */
.L_x_54:
        /* <DEDUP_REMOVED lines=9> */
.L_x_57:
[----:B------:R-:W-:Y:S05]  /*2a30*/  BSYNC B1 ;  /* 0x0000000000017941 */ /* 0x000fea0003800000 */
.L_x_56:
        /* <DEDUP_REMOVED lines=10> */
.L_x_59:
[----:B------:R-:W-:Y:S05]  /*2ae0*/  BSYNC B1 ;  /* 0x0000000000017941 */ /* 0x000fea0003800000 */
.L_x_58:
        /* <DEDUP_REMOVED lines=10> */
.L_x_61:
[----:B------:R-:W-:Y:S05]  /*2b90*/  BSYNC B1 ;  /* 0x0000000000017941 */ /* 0x000fea0003800000 */
.L_x_60:
        /* <DEDUP_REMOVED lines=9> */
.L_x_63:
[----:B------:R-:W-:Y:S05]  /*2c30*/  BSYNC B1 ;  /* 0x0000000000017941 */ /* 0x000fea0003800000 */
.L_x_62:
        /* <DEDUP_REMOVED lines=9> */
.L_x_65:
[----:B------:R-:W-:Y:S05]  /*2cd0*/  BSYNC B1 ;  /* 0x0000000000017941 */ /* 0x000fea0003800000 */
.L_x_64:
        /* <DEDUP_REMOVED lines=10> */
.L_x_67:
[----:B------:R-:W-:Y:S05]  /*2d80*/  BSYNC B1 ;  /* 0x0000000000017941 */ /* 0x000fea0003800000 */
.L_x_66:
        /* <DEDUP_REMOVED lines=10> */
.L_x_69:
[----:B------:R-:W-:Y:S05]  /*2e30*/  BSYNC B1 ;  /* 0x0000000000017941 */ /* 0x000fea0003800000 */
.L_x_68:
        /* <DEDUP_REMOVED lines=9> */
.L_x_71:
[----:B------:R-:W-:Y:S05]  /*2ed0*/  BSYNC B1 ;  /* 0x0000000000017941 */ /* 0x000fea0003800000 */
.L_x_70:
        /* <DEDUP_REMOVED lines=9> */
.L_x_73:
[----:B------:R-:W-:Y:S05]  /*2f70*/  BSYNC B1 ;  /* 0x0000000000017941 */ /* 0x000fea0003800000 */
.L_x_72:
        /* <DEDUP_REMOVED lines=10> */
.L_x_75:
[----:B------:R-:W-:Y:S05]  /*3020*/  BSYNC B1 ;  /* 0x0000000000017941 */ /* 0x000fea0003800000 */
.L_x_74:
        /* <DEDUP_REMOVED lines=10> */
.L_x_77:
[----:B------:R-:W-:Y:S05]  /*30d0*/  BSYNC B1 ;  /* 0x0000000000017941 */ /* 0x000fea0003800000 */
.L_x_76:
        /* <DEDUP_REMOVED lines=9> */
.L_x_79:
[----:B------:R-:W-:Y:S05]  /*3170*/  BSYNC B1 ;  /* 0x0000000000017941 */ /* 0x000fea0003800000 */
.L_x_78:
        /* <DEDUP_REMOVED lines=9> */
.L_x_81:
[----:B------:R-:W-:Y:S05]  /*3210*/  BSYNC B1 ;  /* 0x0000000000017941 */ /* 0x000fea0003800000 */
.L_x_80:
        /* <DEDUP_REMOVED lines=10> */
.L_x_83:
[----:B------:R-:W-:Y:S05]  /*32c0*/  BSYNC B1 ;  /* 0x0000000000017941 */ /* 0x000fea0003800000 */
.L_x_82:
        /* <DEDUP_REMOVED lines=10> */
.L_x_85:
[----:B------:R-:W-:Y:S05]  /*3370*/  BSYNC B1 ;  /* 0x0000000000017941 */ /* 0x000fea0003800000 */
.L_x_84:
        /* <DEDUP_REMOVED lines=9> */
.L_x_87:
[----:B------:R-:W-:Y:S05]  /*3410*/  BSYNC B1 ;  /* 0x0000000000017941 */ /* 0x000fea0003800000 */
.L_x_86:
        /* <DEDUP_REMOVED lines=9> */
.L_x_89:
[----:B------:R-:W-:Y:S05]  /*34b0*/  BSYNC B1 ;  /* 0x0000000000017941 */ /* 0x000fea0003800000 */
.L_x_88:
        /* <DEDUP_REMOVED lines=10> */
.L_x_91:
[----:B------:R-:W-:Y:S05]  /*3560*/  BSYNC B1 ;  /* 0x0000000000017941 */ /* 0x000fea0003800000 */
.L_x_90:
        /* <DEDUP_REMOVED lines=10> */
.L_x_93:
[----:B------:R-:W-:Y:S05]  /*3610*/  BSYNC B1 ;  /* 0x0000000000017941 */ /* 0x000fea0003800000 */
.L_x_92:
        /* <DEDUP_REMOVED lines=9> */
.L_x_95:
[----:B------:R-:W-:Y:S05]  /*36b0*/  BSYNC B1 ;  /* 0x0000000000017941 */ /* 0x000fea0003800000 */
.L_x_94:
        /* <DEDUP_REMOVED lines=9> */
.L_x_97:
[----:B------:R-:W-:Y:S05]  /*3750*/  BSYNC B1 ;  /* 0x0000000000017941 */ /* 0x000fea0003800000 */
.L_x_96:
        /* <DEDUP_REMOVED lines=10> */
.L_x_99:
[----:B------:R-:W-:Y:S05]  /*3800*/  BSYNC B1 ;  /* 0x0000000000017941 */ /* 0x000fea0003800000 */
.L_x_98:
        /* <DEDUP_REMOVED lines=10> */
.L_x_101:
[----:B------:R-:W-:Y:S05]  /*38b0*/  BSYNC B1 ;  /* 0x0000000000017941 */ /* 0x000fea0003800000 */
.L_x_100:
        /* <DEDUP_REMOVED lines=9> */
.L_x_103:
[----:B------:R-:W-:Y:S05]  /*3950*/  BSYNC B1 ;  /* 0x0000000000017941 */ /* 0x000fea0003800000 */
.L_x_102:
        /* <DEDUP_REMOVED lines=9> */
.L_x_105:
[----:B------:R-:W-:Y:S05]  /*39f0*/  BSYNC B1 ;  /* 0x0000000000017941 */ /* 0x000fea0003800000 */
.L_x_104:
        /* <DEDUP_REMOVED lines=10> */
.L_x_107:
[----:B------:R-:W-:Y:S05]  /*3aa0*/  BSYNC B1 ;  /* 0x0000000000017941 */ /* 0x000fea0003800000 */
.L_x_106:
        /* <DEDUP_REMOVED lines=10> */
.L_x_109:
[----:B------:R-:W-:Y:S05]  /*3b50*/  BSYNC B1 ;  /* 0x0000000000017941 */ /* 0x000fea0003800000 */
.L_x_108:
        /* <DEDUP_REMOVED lines=9> */
.L_x_111:
[----:B------:R-:W-:Y:S05]  /*3bf0*/  BSYNC B1 ;  /* 0x0000000000017941 */ /* 0x000fea0003800000 */
.L_x_110:
        /* <DEDUP_REMOVED lines=9> */
.L_x_113:
[----:B------:R-:W-:Y:S05]  /*3c90*/  BSYNC B1 ;  /* 0x0000000000017941 */ /* 0x000fea0003800000 */
.L_x_112:
        /* <DEDUP_REMOVED lines=10> */
.L_x_115:
[----:B------:R-:W-:Y:S05]  /*3d40*/  BSYNC B1 ;  /* 0x0000000000017941 */ /* 0x000fea0003800000 */
.L_x_114:
        /* <DEDUP_REMOVED lines=10> */
.L_x_117:
[----:B------:R-:W-:Y:S05]  /*3df0*/  BSYNC B1 ;  /* 0x0000000000017941 */ /* 0x000fea0003800000 */
.L_x_116:
        /* <DEDUP_REMOVED lines=9> */
.L_x_119:
[----:B------:R-:W-:Y:S05]  /*3e90*/  BSYNC B1 ;  /* 0x0000000000017941 */ /* 0x000fea0003800000 */
.L_x_118:
        /* <DEDUP_REMOVED lines=9> */
.L_x_121:
[----:B------:R-:W-:Y:S05]  /*3f30*/  BSYNC B1 ;  /* 0x0000000000017941 */ /* 0x000fea0003800000 */
.L_x_120:
        /* <DEDUP_REMOVED lines=10> */
.L_x_123:
[----:B------:R-:W-:Y:S05]  /*3fe0*/  BSYNC B1 ;  /* 0x0000000000017941 */ /* 0x000fea0003800000 */
.L_x_122:
        /* <DEDUP_REMOVED lines=10> */
.L_x_125:
[----:B------:R-:W-:Y:S05]  /*4090*/  BSYNC B1 ;  /* 0x0000000000017941 */ /* 0x000fea0003800000 */
.L_x_124:
        /* <DEDUP_REMOVED lines=9> */
.L_x_127:
[----:B------:R-:W-:Y:S05]  /*4130*/  BSYNC B1 ;  /* 0x0000000000017941 */ /* 0x000fea0003800000 */
.L_x_126:
        /* <DEDUP_REMOVED lines=9> */
.L_x_129:
[----:B------:R-:W-:Y:S05]  /*41d0*/  BSYNC B1 ;  /* 0x0000000000017941 */ /* 0x000fea0003800000 */
.L_x_128:
        /* <DEDUP_REMOVED lines=10> */
.L_x_131:
[----:B------:R-:W-:Y:S05]  /*4280*/  BSYNC B1 ;  /* 0x0000000000017941 */ /* 0x000fea0003800000 */
.L_x_130:
        /* <DEDUP_REMOVED lines=10> */
.L_x_133:
[----:B------:R-:W-:Y:S05]  /*4330*/  BSYNC B1 ;  /* 0x0000000000017941 */ /* 0x000fea0003800000 */
.L_x_132:
        /* <DEDUP_REMOVED lines=9> */
.L_x_135:
[----:B------:R-:W-:Y:S05]  /*43d0*/  BSYNC B1 ;  /* 0x0000000000017941 */ /* 0x000fea0003800000 */
.L_x_134:
        /* <DEDUP_REMOVED lines=9> */
.L_x_137:
[----:B------:R-:W-:Y:S05]  /*4470*/  BSYNC B1 ;  /* 0x0000000000017941 */ /* 0x000fea0003800000 */
.L_x_136:
        /* <DEDUP_REMOVED lines=10> */
.L_x_139:
[----:B------:R-:W-:Y:S05]  /*4520*/  BSYNC B1 ;  /* 0x0000000000017941 */ /* 0x000fea0003800000 */
.L_x_138:
        /* <DEDUP_REMOVED lines=10> */
.L_x_141:
[----:B------:R-:W-:Y:S05]  /*45d0*/  BSYNC B1 ;  /* 0x0000000000017941 */ /* 0x000fea0003800000 */
.L_x_140:
        /* <DEDUP_REMOVED lines=9> */
.L_x_143:
[----:B------:R-:W-:Y:S05]  /*4670*/  BSYNC B1 ;  /* 0x0000000000017941 */ /* 0x000fea0003800000 */
.L_x_142:
        /* <DEDUP_REMOVED lines=9> */
.L_x_145:
[----:B------:R-:W-:Y:S05]  /*4710*/  BSYNC B1 ;  /* 0x0000000000017941 */ /* 0x000fea0003800000 */
.L_x_144:
        /* <DEDUP_REMOVED lines=10> */
.L_x_147:
[----:B------:R-:W-:Y:S05]  /*47c0*/  BSYNC B1 ;  /* 0x0000000000017941 */ /* 0x000fea0003800000 */
.L_x_146:
        /* <DEDUP_REMOVED lines=10> */
.L_x_149:
[----:B------:R-:W-:Y:S05]  /*4870*/  BSYNC B1 ;  /* 0x0000000000017941 */ /* 0x000fea0003800000 */
.L_x_148:
        /* <DEDUP_REMOVED lines=9> */
.L_x_151:
[----:B------:R-:W-:Y:S05]  /*4910*/  BSYNC B1 ;  /* 0x0000000000017941 */ /* 0x000fea0003800000 */
.L_x_150:
        /* <DEDUP_REMOVED lines=9> */
.L_x_153:
[----:B------:R-:W-:Y:S05]  /*49b0*/  BSYNC B1 ;  /* 0x0000000000017941 */ /* 0x000fea0003800000 */
.L_x_152:
        /* <DEDUP_REMOVED lines=10> */
.L_x_155:
[----:B------:R-:W-:Y:S05]  /*4a60*/  BSYNC B1 ;  /* 0x0000000000017941 */ /* 0x000fea0003800000 */
.L_x_154:
        /* <DEDUP_REMOVED lines=10> */
.L_x_157:
[----:B------:R-:W-:Y:S05]  /*4b10*/  BSYNC B1 ;  /* 0x0000000000017941 */ /* 0x000fea0003800000 */
.L_x_156:
        /* <DEDUP_REMOVED lines=9> */
.L_x_159:
[----:B------:R-:W-:Y:S05]  /*4bb0*/  BSYNC B1 ;  /* 0x0000000000017941 */ /* 0x000fea0003800000 */
.L_x_158:
        /* <DEDUP_REMOVED lines=9> */
.L_x_161:
[----:B------:R-:W-:Y:S05]  /*4c50*/  BSYNC B1 ;  /* 0x0000000000017941 */ /* 0x000fea0003800000 */
.L_x_160:
        /* <DEDUP_REMOVED lines=10> */
.L_x_163:
[----:B------:R-:W-:Y:S05]  /*4d00*/  BSYNC B1 ;  /* 0x0000000000017941 */ /* 0x000fea0003800000 */
.L_x_162:
        /* <DEDUP_REMOVED lines=10> */
.L_x_165:
[----:B------:R-:W-:Y:S05]  /*4db0*/  BSYNC B1 ;  /* 0x0000000000017941 */ /* 0x000fea0003800000 */
.L_x_164:
        /* <DEDUP_REMOVED lines=9> */
.L_x_167:
[----:B------:R-:W-:Y:S05]  /*4e50*/  BSYNC B1 ;  /* 0x0000000000017941 */ /* 0x000fea0003800000 */
.L_x_166:
        /* <DEDUP_REMOVED lines=9> */
.L_x_169:
[----:B------:R-:W-:Y:S05]  /*4ef0*/  BSYNC B1 ;  /* 0x0000000000017941 */ /* 0x000fea0003800000 */
.L_x_168:
        /* <DEDUP_REMOVED lines=10> */
.L_x_171:
[----:B------:R-:W-:Y:S05]  /*4fa0*/  BSYNC B1 ;  /* 0x0000000000017941 */ /* 0x000fea0003800000 */
.L_x_170:
        /* <DEDUP_REMOVED lines=10> */
.L_x_173:
[----:B------:R-:W-:Y:S05]  /*5050*/  BSYNC B1 ;  /* 0x0000000000017941 */ /* 0x000fea0003800000 */
.L_x_172:
        /* <DEDUP_REMOVED lines=9> */
.L_x_175:
[----:B------:R-:W-:Y:S05]  /*50f0*/  BSYNC B1 ;  /* 0x0000000000017941 */ /* 0x000fea0003800000 */
.L_x_174:
        /* <DEDUP_REMOVED lines=9> */
.L_x_177:
[----:B------:R-:W-:Y:S05]  /*5190*/  BSYNC B1 ;  /* 0x0000000000017941 */ /* 0x000fea0003800000 */
.L_x_176:
        /* <DEDUP_REMOVED lines=10> */
.L_x_179:
[----:B------:R-:W-:Y:S05]  /*5240*/  BSYNC B1 ;  /* 0x0000000000017941 */ /* 0x000fea0003800000 */
.L_x_178:
        /* <DEDUP_REMOVED lines=10> */
.L_x_181:
[----:B------:R-:W-:Y:S05]  /*52f0*/  BSYNC B1 ;  /* 0x0000000000017941 */ /* 0x000fea0003800000 */
.L_x_180:
        /* <DEDUP_REMOVED lines=9> */
.L_x_183:
[----:B------:R-:W-:Y:S05]  /*5390*/  BSYNC B1 ;  /* 0x0000000000017941 */ /* 0x000fea0003800000 */
.L_x_182:
        /* <DEDUP_REMOVED lines=9> */
.L_x_185:
[----:B------:R-:W-:Y:S05]  /*5430*/  BSYNC B1 ;  /* 0x0000000000017941 */ /* 0x000fea0003800000 */
.L_x_184:
        /* <DEDUP_REMOVED lines=10> */
.L_x_187:
[----:B------:R-:W-:Y:S05]  /*54e0*/  BSYNC B1 ;  /* 0x0000000000017941 */ /* 0x000fea0003800000 */
.L_x_186:
        /* <DEDUP_REMOVED lines=10> */
.L_x_189:
[----:B------:R-:W-:Y:S05]  /*5590*/  BSYNC B1 ;  /* 0x0000000000017941 */ /* 0x000fea0003800000 */
.L_x_188:
        /* <DEDUP_REMOVED lines=9> */
.L_x_191:
[----:B------:R-:W-:Y:S05]  /*5630*/  BSYNC B1 ;  /* 0x0000000000017941 */ /* 0x000fea0003800000 */
.L_x_190:
        /* <DEDUP_REMOVED lines=9> */
.L_x_193:
[----:B------:R-:W-:Y:S05]  /*56d0*/  BSYNC B1 ;  /* 0x0000000000017941 */ /* 0x000fea0003800000 */
.L_x_192:
        /* <DEDUP_REMOVED lines=10> */
.L_x_195:
[----:B------:R-:W-:Y:S05]  /*5780*/  BSYNC B1 ;  /* 0x0000000000017941 */ /* 0x000fea0003800000 */
.L_x_194:
        /* <DEDUP_REMOVED lines=10> */
.L_x_197:
[----:B------:R-:W-:Y:S05]  /*5830*/  BSYNC B1 ;  /* 0x0000000000017941 */ /* 0x000fea0003800000 */
.L_x_196:
        /* <DEDUP_REMOVED lines=9> */
.L_x_199:
[----:B------:R-:W-:Y:S05]  /*58d0*/  BSYNC B1 ;  /* 0x0000000000017941 */ /* 0x000fea0003800000 */
.L_x_198:
        /* <DEDUP_REMOVED lines=9> */
.L_x_201:
[----:B------:R-:W-:Y:S05]  /*5970*/  BSYNC B1 ;  /* 0x0000000000017941 */ /* 0x000fea0003800000 */
.L_x_200:
        /* <DEDUP_REMOVED lines=10> */
.L_x_203:
[----:B------:R-:W-:Y:S05]  /*5a20*/  BSYNC B1 ;  /* 0x0000000000017941 */ /* 0x000fea0003800000 */
.L_x_202:
        /* <DEDUP_REMOVED lines=10> */
.L_x_205:
[----:B------:R-:W-:Y:S05]  /*5ad0*/  BSYNC B1 ;  /* 0x0000000000017941 */ /* 0x000fea0003800000 */
.L_x_204:
        /* <DEDUP_REMOVED lines=9> */
.L_x_207:
[----:B------:R-:W-:Y:S05]  /*5b70*/  BSYNC B1 ;  /* 0x0000000000017941 */ /* 0x000fea0003800000 */
.L_x_206:
        /* <DEDUP_REMOVED lines=9> */
.L_x_209:
[----:B------:R-:W-:Y:S05]  /*5c10*/  BSYNC B1 ;  /* 0x0000000000017941 */ /* 0x000fea0003800000 */
.L_x_208:
        /* <DEDUP_REMOVED lines=10> */
.L_x_211:
[----:B------:R-:W-:Y:S05]  /*5cc0*/  BSYNC B1 ;  /* 0x0000000000017941 */ /* 0x000fea0003800000 */
.L_x_210:
        /* <DEDUP_REMOVED lines=10> */
.L_x_213:
[----:B------:R-:W-:Y:S05]  /*5d70*/  BSYNC B1 ;  /* 0x0000000000017941 */ /* 0x000fea0003800000 */
.L_x_212:
        /* <DEDUP_REMOVED lines=9> */
.L_x_215:
[----:B------:R-:W-:Y:S05]  /*5e10*/  BSYNC B1 ;  /* 0x0000000000017941 */ /* 0x000fea0003800000 */
.L_x_214:
        /* <DEDUP_REMOVED lines=9> */
.L_x_217:
[----:B------:R-:W-:Y:S05]  /*5eb0*/  BSYNC B1 ;  /* 0x0000000000017941 */ /* 0x000fea0003800000 */
.L_x_216:
        /* <DEDUP_REMOVED lines=10> */
.L_x_219:
[----:B------:R-:W-:Y:S05]  /*5f60*/  BSYNC B1 ;  /* 0x0000000000017941 */ /* 0x000fea0003800000 */
.L_x_218:
        /* <DEDUP_REMOVED lines=10> */
.L_x_221:
[----:B------:R-:W-:Y:S05]  /*6010*/  BSYNC B1 ;  /* 0x0000000000017941 */ /* 0x000fea0003800000 */
.L_x_220:
        /* <DEDUP_REMOVED lines=9> */
.L_x_223:
[----:B------:R-:W-:Y:S05]  /*60b0*/  BSYNC B1 ;  /* 0x0000000000017941 */ /* 0x000fea0003800000 */
.L_x_222:
        /* <DEDUP_REMOVED lines=9> */
.L_x_225:
[----:B------:R-:W-:Y:S05]  /*6150*/  BSYNC B1 ;  /* 0x0000000000017941 */ /* 0x000fea0003800000 */
.L_x_224:
        /* <DEDUP_REMOVED lines=10> */
.L_x_227:
[----:B------:R-:W-:Y:S05]  /*6200*/  BSYNC B1 ;  /* 0x0000000000017941 */ /* 0x000fea0003800000 */
.L_x_226:
        /* <DEDUP_REMOVED lines=10> */
.L_x_229:
[----:B------:R-:W-:Y:S05]  /*62b0*/  BSYNC B1 ;  /* 0x0000000000017941 */ /* 0x000fea0003800000 */
.L_x_228:
        /* <DEDUP_REMOVED lines=9> */
.L_x_231:
[----:B------:R-:W-:Y:S05]  /*6350*/  BSYNC B1 ;  /* 0x0000000000017941 */ /* 0x000fea0003800000 */
.L_x_230:
        /* <DEDUP_REMOVED lines=9> */
.L_x_233:
[----:B------:R-:W-:Y:S05]  /*63f0*/  BSYNC B1 ;  /* 0x0000000000017941 */ /* 0x000fea0003800000 */
.L_x_232:
        /* <DEDUP_REMOVED lines=10> */
.L_x_235:
[----:B------:R-:W-:Y:S05]  /*64a0*/  BSYNC B1 ;  /* 0x0000000000017941 */ /* 0x000fea0003800000 */
.L_x_234:
        /* <DEDUP_REMOVED lines=10> */
.L_x_237:
[----:B------:R-:W-:Y:S05]  /*6550*/  BSYNC B1 ;  /* 0x0000000000017941 */ /* 0x000fea0003800000 */
.L_x_236:
        /* <DEDUP_REMOVED lines=9> */
.L_x_239:
[----:B------:R-:W-:Y:S05]  /*65f0*/  BSYNC B1 ;  /* 0x0000000000017941 */ /* 0x000fea0003800000 */
.L_x_238:
        /* <DEDUP_REMOVED lines=9> */
.L_x_241:
[----:B------:R-:W-:Y:S05]  /*6690*/  BSYNC B1 ;  /* 0x0000000000017941 */ /* 0x000fea0003800000 */
.L_x_240:
        /* <DEDUP_REMOVED lines=10> */
.L_x_243:
[----:B------:R-:W-:Y:S05]  /*6740*/  BSYNC B1 ;  /* 0x0000000000017941 */ /* 0x000fea0003800000 */
.L_x_242:
        /* <DEDUP_REMOVED lines=10> */
.L_x_245:
[----:B------:R-:W-:Y:S05]  /*67f0*/  BSYNC B1 ;  /* 0x0000000000017941 */ /* 0x000fea0003800000 */
.L_x_244:
        /* <DEDUP_REMOVED lines=9> */
.L_x_247:
[----:B------:R-:W-:Y:S05]  /*6890*/  BSYNC B1 ;  /* 0x0000000000017941 */ /* 0x000fea0003800000 */
.L_x_246:
        /* <DEDUP_REMOVED lines=9> */
.L_x_249:
[----:B------:R-:W-:Y:S05]  /*6930*/  BSYNC B1 ;  /* 0x0000000000017941 */ /* 0x000fea0003800000 */
.L_x_248:
        /* <DEDUP_REMOVED lines=10> */
.L_x_251:
[----:B------:R-:W-:Y:S05]  /*69e0*/  BSYNC B1 ;  /* 0x0000000000017941 */ /* 0x000fea0003800000 */
.L_x_250:
        /* <DEDUP_REMOVED lines=10> */
.L_x_253:
[----:B------:R-:W-:Y:S05]  /*6a90*/  BSYNC B1 ;  /* 0x0000000000017941 */ /* 0x000fea0003800000 */
.L_x_252:
        /* <DEDUP_REMOVED lines=9> */
.L_x_255:
[----:B------:R-:W-:Y:S05]  /*6b30*/  BSYNC B1 ;  /* 0x0000000000017941 */ /* 0x000fea0003800000 */
.L_x_254:
        /* <DEDUP_REMOVED lines=9> */
.L_x_257:
[----:B------:R-:W-:Y:S05]  /*6bd0*/  BSYNC B1 ;  /* 0x0000000000017941 */ /* 0x000fea0003800000 */
.L_x_256:
        /* <DEDUP_REMOVED lines=10> */
.L_x_259:
[----:B------:R-:W-:Y:S05]  /*6c80*/  BSYNC B1 ;  /* 0x0000000000017941 */ /* 0x000fea0003800000 */
.L_x_258:
        /* <DEDUP_REMOVED lines=10> */
.L_x_261:
[----:B------:R-:W-:Y:S05]  /*6d30*/  BSYNC B1 ;  /* 0x0000000000017941 */ /* 0x000fea0003800000 */
.L_x_260:
        /* <DEDUP_REMOVED lines=9> */
.L_x_263:
[----:B------:R-:W-:Y:S05]  /*6dd0*/  BSYNC B1 ;  /* 0x0000000000017941 */ /* 0x000fea0003800000 */
.L_x_262:
        /* <DEDUP_REMOVED lines=9> */
.L_x_265:
[----:B------:R-:W-:Y:S05]  /*6e70*/  BSYNC B1 ;  /* 0x0000000000017941 */ /* 0x000fea0003800000 */
.L_x_264:
        /* <DEDUP_REMOVED lines=10> */
.L_x_267:
[----:B------:R-:W-:Y:S05]  /*6f20*/  BSYNC B1 ;  /* 0x0000000000017941 */ /* 0x000fea0003800000 */
.L_x_266:
        /* <DEDUP_REMOVED lines=10> */
.L_x_269:
[----:B------:R-:W-:Y:S05]  /*6fd0*/  BSYNC B1 ;  /* 0x0000000000017941 */ /* 0x000fea0003800000 */
.L_x_268:
        /* <DEDUP_REMOVED lines=9> */
.L_x_271:
[----:B------:R-:W-:Y:S05]  /*7070*/  BSYNC B1 ;  /* 0x0000000000017941 */ /* 0x000fea0003800000 */
.L_x_270:
        /* <DEDUP_REMOVED lines=9> */
.L_x_273:
[----:B------:R-:W-:Y:S05]  /*7110*/  BSYNC B1 ;  /* 0x0000000000017941 */ /* 0x000fea0003800000 */
.L_x_272:
        /* <DEDUP_REMOVED lines=10> */
.L_x_275:
[----:B------:R-:W-:Y:S05]  /*71c0*/  BSYNC B1 ;  /* 0x0000000000017941 */ /* 0x000fea0003800000 */
.L_x_274:
        /* <DEDUP_REMOVED lines=10> */
.L_x_277:
[----:B------:R-:W-:Y:S05]  /*7270*/  BSYNC B1 ;  /* 0x0000000000017941 */ /* 0x000fea0003800000 */
.L_x_276:
[----:B01---5:R-:W-:Y:S01]  /*7280*/  LOP3.LUT R6, R152, 0xffffe000, RZ, 0xc0, !PT ;  /* 0xffffe00098067812 */ /* 0x023fe200078ec0ff */
        /* <DEDUP_REMOVED lines=8> */
.L_x_279:
[----:B------:R-:W-:Y:S05]  /*7310*/  BSYNC B1 ;  /* 0x0000000000017941 */ /* 0x000fea0003800000 */
.L_x_278:
[----:B0-2--5:R-:W-:Y:S01]  /*7320*/  LOP3.LUT R4, R152, 0xffffe000, RZ, 0xc0, !PT ;  /* 0xffffe00098047812 */ /* 0x025fe200078ec0ff */
[----:B------:R-:W-:Y:S01]  /*7330*/  @P1 IMAD.MOV.U32 R5, RZ, RZ, R11 ;  /* 0x000000ffff051224 */ /* 0x000fe200078e000b */
[----:B------:R-:W-:Y:S01]  /*7340*/  ISETP.GT.AND P0, PT, R0, 0x8, P0 ;  /* 0x000000080000780c */ /* 0x000fe20000704270 */
[----:B------:R-:W-:Y:S02]  /*7350*/  BSSY B1, `(.L_x_280) ;  /* 0x0000008000017945 */ /* 0x000fe40003800000 */
[----:B------:R-:W-:Y:S01]  /*7360*/  FMUL R3, R4, R155 ;  /* 0x0000009b04037220 */ /* 0x000fe20000400000 */
[----:B------:R-:W-:-:S03]  /*7370*/  @P1 IMAD.MOV.U32 R4, RZ, RZ, R10 ;  /* 0x000000ffff041224 */ /* 0x000fc600078e000a */
[----:B------:R-:W-:-:S05]  /*7380*/  FFMA R3, R150, R154, R3 ;  /* 0x0000009a96037223 */ /* 0x000fca0000000003 */
[----:B------:R-:W-:-:S05]  /*7390*/  F2FP.TF32.F32.PACK_B R3, R3 ;  /* 0x00000003ff03723e */ /* 0x000fca00024050ff */
[----:B------:R0:W-:Y:S01]  /*73a0*/  @P1 STG.E desc[UR36][R4.64+0x3e0], R3 ;  /* 0x0003e00304001986 */ /* 0x0001e2000c101924 */
[----:B------:R-:W-:Y:S05]  /*73b0*/  @!P0 BRA `(.L_x_281) ;  /* 0x0000000000048947 */ /* 0x000fea0003800000 */
[----:B------:R2:W5:Y:S02]  /*73c0*/  LDG.E.LTC128B R152, desc[UR36][R8.64+0x3e4] ;  /* 0x0003e42408987981 */ /* 0x000564000c1e1920 */
.L_x_281:
[----:B------:R-:W-:Y:S05]  /*73d0*/  BSYNC B1 ;  /* 0x0000000000017941 */ /* 0x000fea0003800000 */
.L_x_280:
[----:B------:R-:W-:Y:S05]  /*73e0*/  @!P0 BRA `(.L_x_282) ;  /* 0x0000002400308947 */ /* 0x000fea0003800000 */
[----:B-----5:R-:W-:-:S05]  /*73f0*/  LOP3.LUT R152, R152, 0xffffe000, RZ, 0xc0, !PT ;  /* 0xffffe00098987812 */ /* 0x020fca00078ec0ff */
[----:B------:R-:W-:-:S04]  /*7400*/  FMUL R152, R152, R155 ;  /* 0x0000009b98987220 */ /* 0x000fc80000400000 */
[----:B------:R-:W-:-:S05]  /*7410*/  FFMA R151, R151, R154, R152 ;  /* 0x0000009a97977223 */ /* 0x000fca0000000098 */
[----:B------:R-:W-:-:S05]  /*7420*/  F2FP.TF32.F32.PACK_B R151, R151 ;  /* 0x00000097ff97723e */ /* 0x000fca00024050ff */
[----:B------:R0:W-:Y:S01]  /*7430*/  STG.E desc[UR36][R10.64+0x3e4], R151 ;  /* 0x0003e4970a007986 */ /* 0x0001e2000c101924 */
[----:B------:R-:W-:Y:S05]  /*7440*/  BRA `(.L_x_282) ;  /* 0x0000002400187947 */ /* 0x000fea0003800000 */
.L_x_29:
[----:B------:R-:W-:Y:S01]  /*7450*/  ISETP.GT.AND P3, PT, R3, 0x1, PT ;  /* 0x000000010300780c */ /* 0x000fe20003f64270 */
[----:B------:R-:W-:Y:S01]  /*7460*/  ULDC.64 UR4, c[0x0][0x5c0] ;  /* 0x0001700000047ab9 */ /* 0x000fe20000000a00 */
[-C--:B------:R-:W-:Y:S01]  /*7470*/  FMUL R9, R24, R154.reuse ;  /* 0x0000009a18097220 */ /* 0x080fe20000400000 */
[----:B------:R-:W-:Y:S01]  /*7480*/  LEA R4, P4, R162, UR4, 0x2 ;  /* 0x00000004a2047c11 */ /* 0x000fe2000f8810ff */
[-C--:B------:R-:W-:Y:S01]  /*7490*/  FMUL R25, R25, R154.reuse ;  /* 0x0000009a19197220 */ /* 0x080fe20000400000 */
[----:B------:R-:W-:Y:S01]  /*74a0*/  ISETP.GT.AND P0, PT, R0, RZ, P3 ;  /* 0x000000ff0000720c */ /* 0x000fe20001f04270 */
[-C--:B------:R-:W-:Y:S01]  /*74b0*/  FMUL R27, R27, R154.reuse ;  /* 0x0000009a1b1b7220 */ /* 0x080fe20000400000 */
[----:B------:R-:W-:Y:S01]  /*74c0*/  LEA.HI.X R5, R162, UR5, R171, 0x2, P4 ;  /* 0x00000005a2057c11 */ /* 0x000fe2000a0f14ab */
[-C--:B------:R-:W-:Y:S01]  /*74d0*/  FMUL R29, R29, R154.reuse ;  /* 0x0000009a1d1d7220 */ /* 0x080fe20000400000 */
[----:B------:R-:W-:Y:S01]  /*74e0*/  F2FP.TF32.F32.PACK_B R9, R9 ;  /* 0x00000009ff09723e */ /* 0x000fe200024050ff */
[-C--:B------:R-:W-:Y:S01]  /*74f0*/  FMUL R31, R31, R154.reuse ;  /* 0x0000009a1f1f7220 */ /* 0x080fe20000400000 */
[----:B------:R-:W-:Y:S01]  /*7500*/  F2FP.TF32.F32.PACK_B R25, R25 ;  /* 0x00000019ff19723e */ /* 0x000fe200024050ff */
[----:B------:R-:W-:Y:S01]  /*7510*/  FMUL R13, R32, R154 ;  /* 0x0000009a200d7220 */ /* 0x000fe20000400000 */
[C---:B------:R-:W-:Y:S01]  /*7520*/  SHF.L.U64.HI R7, R10.reuse, 0x5, R11 ;  /* 0x000000050a077819 */ /* 0x040fe2000001020b */
[----:B------:R0:W-:Y:S01]  /*7530*/  @P2 STG.E desc[UR36][R4.64], R9 ;  /* 0x0000000904002986 */ /* 0x0001e2000c101924 */
[----:B------:R-:W-:Y:S01]  /*7540*/  LEA R6, P4, R10, R4, 0x5 ;  /* 0x000000040a067211 */ /* 0x000fe200078828ff */
[-C--:B------:R-:W-:Y:S01]  /*7550*/  FMUL R11, R26, R154.reuse ;  /* 0x0000009a1a0b7220 */ /* 0x080fe20000400000 */
[C---:B------:R-:W-:Y:S01]  /*7560*/  ISETP.GT.AND P1, PT, R0.reuse, 0x8, P1 ;  /* 0x000000080000780c */ /* 0x040fe20000f24270 */
[----:B------:R-:W-:Y:S01]  /*7570*/  @P0 STG.E desc[UR36][R4.64+0x4], R25 ;  /* 0x0000041904000986 */ /* 0x000fe2000c101924 */
[----:B------:R-:W-:Y:S01]  /*7580*/  ISETP.GT.AND P2, PT, R3, 0x8, PT ;  /* 0x000000080300780c */ /* 0x000fe20003f44270 */
[----:B------:R-:W-:Y:S01]  /*7590*/  IMAD.X R7, R7, 0x1, R5, P4 ;  /* 0x0000000107077824 */ /* 0x000fe200020e0605 */
[C---:B------:R-:W-:Y:S01]  /*75a0*/  ISETP.GT.AND P3, PT, R0.reuse, 0x8, P3 ;  /* 0x000000080000780c */ /* 0x040fe20001f64270 */
[-C--:B------:R-:W-:Y:S01]  /*75b0*/  FMUL R33, R33, R154.reuse ;  /* 0x0000009a21217220 */ /* 0x080fe20000400000 */
[----:B------:R-:W-:Y:S01]  /*75c0*/  ISETP.GT.AND P0, PT, R3, 0x9, PT ;  /* 0x000000090300780c */ /* 0x000fe20003f04270 */
[-C--:B------:R-:W-:Y:S01]  /*75d0*/  FMUL R35, R35, R154.reuse ;  /* 0x0000009a23237220 */ /* 0x080fe20000400000 */
[----:B------:R-:W-:Y:S01]  /*75e0*/  ISETP.GT.AND P5, PT, R0, RZ, P2 ;  /* 0x000000ff0000720c */ /* 0x000fe200017a4270 */
[-C--:B0-----:R-:W-:Y:S01]  /*75f0*/  FMUL R9, R28, R154.reuse ;  /* 0x0000009a1c097220 */ /* 0x081fe20000400000 */
[C---:B------:R-:W-:Y:S01]  /*7600*/  ISETP.GT.AND P4, PT, R0.reuse, RZ, P0 ;  /* 0x000000ff0000720c */ /* 0x040fe20000784270 */
[-C--:B------:R-:W-:Y:S01]  /*7610*/  FMUL R37, R37, R154.reuse ;  /* 0x0000009a25257220 */ /* 0x080fe20000400000 */
[----:B------:R-:W-:Y:S01]  /*7620*/  F2FP.TF32.F32.PACK_B R11, R11 ;  /* 0x0000000bff0b723e */ /* 0x000fe200024050ff */
[-C--:B------:R-:W-:Y:S01]  /*7630*/  FMUL R39, R39, R154.reuse ;  /* 0x0000009a27277220 */ /* 0x080fe20000400000 */
[----:B------:R-:W-:Y:S01]  /*7640*/  F2FP.TF32.F32.PACK_B R27, R27 ;  /* 0x0000001bff1b723e */ /* 0x000fe200024050ff */
[-C--:B------:R-:W-:Y:S01]  /*7650*/  FMUL R41, R41, R154.reuse ;  /* 0x0000009a29297220 */ /* 0x080fe20000400000 */
[----:B------:R-:W-:Y:S01]  /*7660*/  F2FP.TF32.F32.PACK_B R9, R9 ;  /* 0x00000009ff09723e */ /* 0x000fe200024050ff */
[----:B------:R0:W-:Y:S01]  /*7670*/  @P1 STG.E desc[UR36][R6.64], R11 ;  /* 0x0000000b06001986 */ /* 0x0001e2000c101924 */
[----:B------:R-:W-:Y:S01]  /*7680*/  F2FP.TF32.F32.PACK_B R29, R29 ;  /* 0x0000001dff1d723e */ /* 0x000fe200024050ff */
[-C--:B------:R-:W-:Y:S01]  /*7690*/  FMUL R43, R43, R154.reuse ;  /* 0x0000009a2b2b7220 */ /* 0x080fe20000400000 */
[C---:B------:R-:W-:Y:S01]  /*76a0*/  ISETP.GT.AND P1, PT, R3.reuse, 0x10, PT ;  /* 0x000000100300780c */ /* 0x040fe20003f24270 */
[----:B------:R-:W-:Y:S01]  /*76b0*/  @P3 STG.E desc[UR36][R6.64+0x4], R27 ;  /* 0x0000041b06003986 */ /* 0x000fe2000c101924 */
[----:B------:R-:W-:Y:S01]  /*76c0*/  ISETP.GT.AND P3, PT, R3, 0x11, PT ;  /* 0x000000110300780c */ /* 0x000fe20003f64270 */
[-C--:B------:R-:W-:Y:S01]  /*76d0*/  FMUL R45, R45, R154.reuse ;  /* 0x0000009a2d2d7220 */ /* 0x080fe20000400000 */
[C---:B------:R-:W-:Y:S01]  /*76e0*/  ISETP.GT.AND P2, PT, R0.reuse, 0x8, P2 ;  /* 0x000000080000780c */ /* 0x040fe20001744270 */
[----:B------:R1:W-:Y:S01]  /*76f0*/  @P5 STG.E desc[UR36][R4.64+0x20], R9 ;  /* 0x0000200904005986 */ /* 0x0003e2000c101924 */
[C---:B------:R-:W-:Y:S01]  /*7700*/  ISETP.GT.AND P0, PT, R0.reuse, 0x8, P0 ;  /* 0x000000080000780c */ /* 0x040fe20000704270 */
[-C--:B------:R-:W-:Y:S01]  /*7710*/  FMUL R47, R47, R154.reuse ;  /* 0x0000009a2f2f7220 */ /* 0x080fe20000400000 */
[----:B------:R-:W-:Y:S01]  /*7720*/  ISETP.GT.AND P5, PT, R0, RZ, P1 ;  /* 0x000000ff0000720c */ /* 0x000fe20000fa4270 */
[----:B------:R-:W-:Y:S01]  /*7730*/  @P4 STG.E desc[UR36][R4.64+0x24], R29 ;  /* 0x0000241d04004986 */ /* 0x000fe2000c101924 */
[-C--:B0-----:R-:W-:Y:S01]  /*7740*/  FMUL R11, R30, R154.reuse ;  /* 0x0000009a1e0b7220 */ /* 0x081fe20000400000 */
[----:B------:R-:W-:Y:S01]  /*7750*/  ISETP.GT.AND P4, PT, R0, RZ, P3 ;  /* 0x000000ff0000720c */ /* 0x000fe20001f84270 */
[-C--:B------:R-:W-:Y:S01]  /*7760*/  FMUL R49, R49, R154.reuse ;  /* 0x0000009a31317220 */ /* 0x080fe20000400000 */
[----:B------:R-:W-:Y:S01]  /*7770*/  F2FP.TF32.F32.PACK_B R31, R31 ;  /* 0x0000001fff1f723e */ /* 0x000fe200024050ff */
[-C--:B------:R-:W-:Y:S01]  /*7780*/  FMUL R51, R51, R154.reuse ;  /* 0x0000009a33337220 */ /* 0x080fe20000400000 */
[----:B------:R-:W-:Y:S01]  /*7790*/  F2FP.TF32.F32.PACK_B R11, R11 ;  /* 0x0000000bff0b723e */ /* 0x000fe200024050ff */
[-C--:B------:R-:W-:Y:S01]  /*77a0*/  FMUL R53, R53, R154.reuse ;  /* 0x0000009a35357220 */ /* 0x080fe20000400000 */
[----:B------:R-:W-:Y:S01]  /*77b0*/  F2FP.TF32.F32.PACK_B R13, R13 ;  /* 0x0000000dff0d723e */ /* 0x000fe200024050ff */
[-C--:B-1----:R-:W-:Y:S01]  /*77c0*/  FMUL R9, R34, R154.reuse ;  /* 0x0000009a22097220 */ /* 0x082fe20000400000 */
[----:B------:R-:W-:Y:S01]  /*77d0*/  F2FP.TF32.F32.PACK_B R33, R33 ;  /* 0x00000021ff21723e */ /* 0x000fe200024050ff */
[----:B------:R0:W-:Y:S01]  /*77e0*/  @P2 STG.E desc[UR36][R6.64+0x20], R11 ;  /* 0x0000200b06002986 */ /* 0x0001e2000c101924 */
[C---:B------:R-:W-:Y:S01]  /*77f0*/  ISETP.GT.AND P1, PT, R0.reuse, 0x8, P1 ;  /* 0x000000080000780c */ /* 0x040fe20000f24270 */
[-C--:B------:R-:W-:Y:S01]  /*7800*/  FMUL R55, R55, R154.reuse ;  /* 0x0000009a37377220 */ /* 0x080fe20000400000 */
[C---:B------:R-:W-:Y:S01]  /*7810*/  ISETP.GT.AND P2, PT, R3.reuse, 0x19, PT ;  /* 0x000000190300780c */ /* 0x040fe20003f44270 */
[----:B------:R-:W-:Y:S01]  /*7820*/  @P0 STG.E desc[UR36][R6.64+0x24], R31 ;  /* 0x0000241f06000986 */ /* 0x000fe2000c101924 */
[----:B------:R-:W-:Y:S01]  /*7830*/  ISETP.GT.AND P0, PT, R3, 0x18, PT ;  /* 0x000000180300780c */ /* 0x000fe20003f04270 */
[-C--:B------:R-:W-:Y:S01]  /*7840*/  FMUL R57, R57, R154.reuse ;  /* 0x0000009a39397220 */ /* 0x080fe20000400000 */
[----:B------:R-:W-:Y:S01]  /*7850*/  F2FP.TF32.F32.PACK_B R9, R9 ;  /* 0x00000009ff09723e */ /* 0x000fe200024050ff */
[----:B------:R1:W-:Y:S01]  /*7860*/  @P5 STG.E desc[UR36][R4.64+0x40], R13 ;  /* 0x0000400d04005986 */ /* 0x0003e2000c101924 */
[C---:B------:R-:W-:Y:S01]  /*7870*/  ISETP.GT.AND P5, PT, R0.reuse, RZ, P0 ;  /* 0x000000ff0000720c */ /* 0x040fe200007a4270 */
[-C--:B------:R-:W-:Y:S01]  /*7880*/  FMUL R59, R59, R154.reuse ;  /* 0x0000009a3b3b7220 */ /* 0x080fe20000400000 */
[----:B------:R-:W-:Y:S01]  /*7890*/  F2FP.TF32.F32.PACK_B R35, R35 ;  /* 0x00000023ff23723e */ /* 0x000fe200024050ff */
[----:B------:R-:W-:Y:S01]  /*78a0*/  @P4 STG.E desc[UR36][R4.64+0x44], R33 ;  /* 0x0000442104004986 */ /* 0x000fe2000c101924 */
[----:B------:R-:W-:Y:S01]  /*78b0*/  ISETP.GT.AND P4, PT, R0, 0x8, P3 ;  /* 0x000000080000780c */ /* 0x000fe20001f84270 */
[-C--:B0-----:R-:W-:Y:S01]  /*78c0*/  FMUL R11, R36, R154.reuse ;  /* 0x0000009a240b7220 */ /* 0x081fe20000400000 */
[----:B------:R-:W-:Y:S01]  /*78d0*/  ISETP.GT.AND P3, PT, R0, RZ, P2 ;  /* 0x000000ff0000720c */ /* 0x000fe20001764270 */
[----:B------:R0:W-:Y:S01]  /*78e0*/  @P1 STG.E desc[UR36][R6.64+0x40], R9 ;  /* 0x0000400906001986 */ /* 0x0001e2000c101924 */
[----:B------:R-:W-:Y:S01]  /*78f0*/  F2FP.TF32.F32.PACK_B R37, R37 ;  /* 0x00000025ff25723e */ /* 0x000fe200024050ff */
[-C--:B------:R-:W-:Y:S01]  /*7900*/  FMUL R61, R61, R154.reuse ;  /* 0x0000009a3d3d7220 */ /* 0x080fe20000400000 */
[----:B------:R-:W-:Y:S01]  /*7910*/  F2FP.TF32.F32.PACK_B R11, R11 ;  /* 0x0000000bff0b723e */ /* 0x000fe200024050ff */
[-C--:B-1----:R-:W-:Y:S01]  /*7920*/  FMUL R13, R40, R154.reuse ;  /* 0x0000009a280d7220 */ /* 0x082fe20000400000 */
[----:B------:R-:W-:Y:S01]  /*7930*/  ISETP.GT.AND P1, PT, R3, 0x20, PT ;  /* 0x000000200300780c */ /* 0x000fe20003f24270 */
[-C--:B------:R-:W-:Y:S01]  /*7940*/  FMUL R63, R63, R154.reuse ;  /* 0x0000009a3f3f7220 */ /* 0x080fe20000400000 */
[C---:B------:R-:W-:Y:S01]  /*7950*/  ISETP.GT.AND P0, PT, R0.reuse, 0x8, P0 ;  /* 0x000000080000780c */ /* 0x040fe20000704270 */
[-C--:B------:R-:W-:Y:S01]  /*7960*/  FMUL R65, R65, R154.reuse ;  /* 0x0000009a41417220 */ /* 0x080fe20000400000 */
[----:B------:R-:W-:Y:S01]  /*7970*/  F2FP.TF32.F32.PACK_B R39, R39 ;  /* 0x00000027ff27723e */ /* 0x000fe200024050ff */
[----:B------:R-:W-:Y:S01]  /*7980*/  @P4 STG.E desc[UR36][R6.64+0x44], R35 ;  /* 0x0000442306004986 */ /* 0x000fe2000c101924 */
[----:B------:R-:W-:Y:S01]  /*7990*/  ISETP.GT.AND P4, PT, R0, 0x8, P2 ;  /* 0x000000080000780c */ /* 0x000fe20001784270 */
[-C--:B0-----:R-:W-:Y:S01]  /*79a0*/  FMUL R9, R38, R154.reuse ;  /* 0x0000009a26097220 */ /* 0x081fe20000400000 */
[----:B------:R-:W-:Y:S01]  /*79b0*/  ISETP.GT.AND P2, PT, R3, 0x21, PT ;  /* 0x000000210300780c */ /* 0x000fe20003f44270 */
[----:B------:R0:W-:Y:S01]  /*79c0*/  @P5 STG.E desc[UR36][R4.64+0x60], R11 ;  /* 0x0000600b04005986 */ /* 0x0001e2000c101924 */
[C---:B------:R-:W-:Y:S01]  /*79d0*/  ISETP.GT.AND P5, PT, R0.reuse, RZ, P1 ;  /* 0x000000ff0000720c */ /* 0x040fe20000fa4270 */
[-C--:B------:R-:W-:Y:S01]  /*79e0*/  FMUL R67, R67, R154.reuse ;  /* 0x0000009a43437220 */ /* 0x080fe20000400000 */
[----:B------:R-:W-:Y:S01]  /*79f0*/  F2FP.TF32.F32.PACK_B R9, R9 ;  /* 0x00000009ff09723e */ /* 0x000fe200024050ff */
[----:B------:R-:W-:Y:S01]  /*7a00*/  @P3 STG.E desc[UR36][R4.64+0x64], R37 ;  /* 0x0000642504003986 */ /* 0x000fe2000c101924 */
[C---:B------:R-:W-:Y:S01]  /*7a10*/  ISETP.GT.AND P3, PT, R0.reuse, RZ, P2 ;  /* 0x000000ff0000720c */ /* 0x040fe20001764270 */
[-C--:B------:R-:W-:Y:S01]  /*7a20*/  FMUL R69, R69, R154.reuse ;  /* 0x0000009a45457220 */ /* 0x080fe20000400000 */
[----:B------:R-:W-:Y:S01]  /*7a30*/  F2FP.TF32.F32.PACK_B R13, R13 ;  /* 0x0000000dff0d723e */ /* 0x000fe200024050ff */
[----:B------:R1:W-:Y:S01]  /*7a40*/  @P0 STG.E desc[UR36][R6.64+0x60], R9 ;  /* 0x0000600906000986 */ /* 0x0003e2000c101924 */
[----:B------:R-:W-:Y:S01]  /*7a50*/  F2FP.TF32.F32.PACK_B R41, R41 ;  /* 0x00000029ff29723e */ /* 0x000fe200024050ff */
[-C--:B------:R-:W-:Y:S01]  /*7a60*/  FMUL R71, R71, R154.reuse ;  /* 0x0000009a47477220 */ /* 0x080fe20000400000 */
[C---:B------:R-:W-:Y:S01]  /*7a70*/  ISETP.GT.AND P0, PT, R3.reuse, 0x28, PT ;  /* 0x000000280300780c */ /* 0x040fe20003f04270 */
[----:B------:R-:W-:Y:S01]  /*7a80*/  @P4 STG.E desc[UR36][R6.64+0x64], R39 ;  /* 0x0000642706004986 */ /* 0x000fe2000c101924 */
[----:B------:R-:W-:Y:S01]  /*7a90*/  ISETP.GT.AND P1, PT, R0, 0x8, P1 ;  /* 0x000000080000780c */ /* 0x000fe20000f24270 */
[-C--:B0-----:R-:W-:Y:S01]  /*7aa0*/  FMUL R11, R44, R154.reuse ;  /* 0x0000009a2c0b7220 */ /* 0x081fe20000400000 */
[C---:B------:R-:W-:Y:S01]  /*7ab0*/  ISETP.GT.AND P4, PT, R0.reuse, 0x8, P2 ;  /* 0x000000080000780c */ /* 0x040fe20001784270 */
[----:B------:R0:W-:Y:S01]  /*7ac0*/  @P5 STG.E desc[UR36][R4.64+0x80], R13 ;  /* 0x0000800d04005986 */ /* 0x0001e2000c101924 */
[----:B------:R-:W-:Y:S01]  /*7ad0*/  ISETP.GT.AND P2, PT, R3, 0x29, PT ;  /* 0x000000290300780c */ /* 0x000fe20003f44270 */
[-C--:B------:R-:W-:Y:S01]  /*7ae0*/  FMUL R73, R73, R154.reuse ;  /* 0x0000009a49497220 */ /* 0x080fe20000400000 */
[----:B------:R-:W-:Y:S01]  /*7af0*/  ISETP.GT.AND P5, PT, R0, RZ, P0 ;  /* 0x000000ff0000720c */ /* 0x000fe200007a4270 */
[-C--:B-1----:R-:W-:Y:S01]  /*7b00*/  FMUL R9, R42, R154.reuse ;  /* 0x0000009a2a097220 */ /* 0x082fe20000400000 */
[----:B------:R-:W-:Y:S01]  /*7b10*/  @P3 STG.E desc[UR36][R4.64+0x84], R41 ;  /* 0x0000842904003986 */ /* 0x000fe2000c101924 */
[----:B------:R-:W-:Y:S01]  /*7b20*/  ISETP.GT.AND P3, PT, R0, RZ, P2 ;  /* 0x000000ff0000720c */ /* 0x000fe20001764270 */
[-C--:B------:R-:W-:Y:S01]  /*7b30*/  FMUL R75, R75, R154.reuse ;  /* 0x0000009a4b4b7220 */ /* 0x080fe20000400000 */
[----:B------:R-:W-:Y:S01]  /*7b40*/  F2FP.TF32.F32.PACK_B R43, R43 ;  /* 0x0000002bff2b723e */ /* 0x000fe200024050ff */
[-C--:B------:R-:W-:Y:S01]  /*7b50*/  FMUL R77, R77, R154.reuse ;  /* 0x0000009a4d4d7220 */ /* 0x080fe20000400000 */
[----:B------:R-:W-:Y:S01]  /*7b60*/  F2FP.TF32.F32.PACK_B R9, R9 ;  /* 0x00000009ff09723e */ /* 0x000fe200024050ff */
[-C--:B------:R-:W-:Y:S01]  /*7b70*/  FMUL R79, R79, R154.reuse ;  /* 0x0000009a4f4f7220 */ /* 0x080fe20000400000 */
[----:B------:R-:W-:Y:S01]  /*7b80*/  F2FP.TF32.F32.PACK_B R11, R11 ;  /* 0x0000000bff0b723e */ /* 0x000fe200024050ff */
[-C--:B0-----:R-:W-:Y:S01]  /*7b90*/  FMUL R13, R48, R154.reuse ;  /* 0x0000009a300d7220 */ /* 0x081fe20000400000 */
[----:B------:R-:W-:Y:S01]  /*7ba0*/  F2FP.TF32.F32.PACK_B R45, R45 ;  /* 0x0000002dff2d723e */ /* 0x000fe200024050ff */
[----:B------:R0:W-:Y:S01]  /*7bb0*/  @P1 STG.E desc[UR36][R6.64+0x80], R9 ;  /* 0x0000800906001986 */ /* 0x0001e2000c101924 */
[----:B------:R-:W-:Y:S01]  /*7bc0*/  ISETP.GT.AND P1, PT, R3, 0x30, PT ;  /* 0x000000300300780c */ /* 0x000fe20003f24270 */
[-C--:B------:R-:W-:Y:S01]  /*7bd0*/  FMUL R81, R81, R154.reuse ;  /* 0x0000009a51517220 */ /* 0x080fe20000400000 */
[C---:B------:R-:W-:Y:S01]  /*7be0*/  ISETP.GT.AND P0, PT, R0.reuse, 0x8, P0 ;  /* 0x000000080000780c */ /* 0x040fe20000704270 */
[----:B------:R-:W-:Y:S01]  /*7bf0*/  @P4 STG.E desc[UR36][R6.64+0x84], R43 ;  /* 0x0000842b06004986 */ /* 0x000fe2000c101924 */
[C---:B------:R-:W-:Y:S01]  /*7c00*/  ISETP.GT.AND P4, PT, R0.reuse, 0x8, P2 ;  /* 0x000000080000780c */ /* 0x040fe20001784270 */
[-C--:B------:R-:W-:Y:S01]  /*7c10*/  FMUL R83, R83, R154.reuse ;  /* 0x0000009a53537220 */ /* 0x080fe20000400000 */
[----:B------:R-:W-:Y:S01]  /*7c20*/  ISETP.GT.AND P2, PT, R3, 0x31, PT ;  /* 0x000000310300780c */ /* 0x000fe20003f44270 */
[----:B------:R1:W-:Y:S01]  /*7c30*/  @P5 STG.E desc[UR36][R4.64+0xa0], R11 ;  /* 0x0000a00b04005986 */ /* 0x0003e2000c101924 */
[----:B------:R-:W-:Y:S01]  /*7c40*/  ISETP.GT.AND P5, PT, R0, RZ, P1 ;  /* 0x000000ff0000720c */ /* 0x000fe20000fa4270 */
[-C--:B------:R-:W-:Y:S01]  /*7c50*/  FMUL R85, R85, R154.reuse ;  /* 0x0000009a55557220 */ /* 0x080fe20000400000 */
[----:B------:R-:W-:Y:S01]  /*7c60*/  F2FP.TF32.F32.PACK_B R47, R47 ;  /* 0x0000002fff2f723e */ /* 0x000fe200024050ff */
[-C--:B0-----:R-:W-:Y:S01]  /*7c70*/  FMUL R9, R46, R154.reuse ;  /* 0x0000009a2e097220 */ /* 0x081fe20000400000 */
        /* <DEDUP_REMOVED lines=9> */
[C---:B------:R-:W-:Y:S01]  /*7d10*/  ISETP.GT.AND P1, PT, R0.reuse, 0x8, P1 ;  /* 0x000000080000780c */ /* 0x040fe20000f24270 */
[----:B------:R0:W-:Y:S01]  /*7d20*/  @P0 STG.E desc[UR36][R6.64+0xa0], R9 ;  /* 0x0000a00906000986 */ /* 0x0001e2000c101924 */
[----:B------:R-:W-:Y:S01]  /*7d30*/  ISETP.GT.AND P0, PT, R3, 0x38, PT ;  /* 0x000000380300780c */ /* 0x000fe20003f04270 */
[-C--:B------:R-:W-:Y:S01]  /*7d40*/  FMUL R93, R93, R154.reuse ;  /* 0x0000009a5d5d7220 */ /* 0x080fe20000400000 */
[----:B------:R-:W-:Y:S01]  /*7d50*/  F2FP.TF32.F32.PACK_B R51, R51 ;  /* 0x00000033ff33723e */ /* 0x000fe200024050ff */
        /* <DEDUP_REMOVED lines=10> */
[C---:B------:R-:W-:Y:S01]  /*7e00*/  ISETP.GT.AND P3, PT, R0.reuse, RZ, P2 ;  /* 0x000000ff0000720c */ /* 0x040fe20001764270 */
[-C--:B------:R-:W-:Y:S01]  /*7e10*/  FMUL R99, R99, R154.reuse ;  /* 0x0000009a63637220 */ /* 0x080fe20000400000 */
[----:B------:R-:W-:Y:S01]  /*7e20*/  F2FP.TF32.F32.PACK_B R53, R53 ;  /* 0x00000035ff35723e */ /* 0x000fe200024050ff */
[-C--:B------:R-:W-:Y:S01]  /*7e30*/  FMUL R101, R101, R154.reuse ;  /* 0x0000009a65657220 */ /* 0x080fe20000400000 */
[----:B------:R-:W-:Y:S01]  /*7e40*/  F2FP.TF32.F32.PACK_B R9, R9 ;  /* 0x00000009ff09723e */ /* 0x000fe200024050ff */
[-C--:B------:R-:W-:Y:S01]  /*7e50*/  FMUL R103, R103, R154.reuse ;  /* 0x0000009a67677220 */ /* 0x080fe20000400000 */
[----:B------:R-:W-:Y:S01]  /*7e60*/  ISETP.GT.AND P0, PT, R0, 0x8, P0 ;  /* 0x000000080000780c */ /* 0x000fe20000704270 */
[-C--:B-1----:R-:W-:Y:S01]  /*7e70*/  FMUL R13, R56, R154.reuse ;  /* 0x0000009a380d7220 */ /* 0x082fe20000400000 */
[----:B------:R-:W-:Y:S01]  /*7e80*/  F2FP.TF32.F32.PACK_B R55, R55 ;  /* 0x00000037ff37723e */ /* 0x000fe200024050ff */
        /* <DEDUP_REMOVED lines=16> */
[----:B------:R-:W-:Y:S01]  /*7f90*/  ISETP.GT.AND P1, PT, R0, 0x8, P1 ;  /* 0x000000080000780c */ /* 0x000fe20000f24270 */
[-C--:B------:R-:W-:Y:S01]  /*7fa0*/  FMUL R113, R113, R154.reuse ;  /* 0x0000009a71717220 */ /* 0x080fe20000400000 */
[----:B------:R-:W-:Y:S01]  /*7fb0*/  F2FP.TF32.F32.PACK_B R9, R9 ;  /* 0x00000009ff09723e */ /* 0x000fe200024050ff */
[-C--:B------:R-:W-:Y:S01]  /*7fc0*/  FMUL R115, R115, R154.reuse ;  /* 0x0000009a73737220 */ /* 0x080fe20000400000 */
[-C--:B-1----:R-:W-:Y:S01]  /*7fd0*/  FMUL R11, R60, R154.reuse ;  /* 0x0000009a3c0b7220 */ /* 0x082fe20000400000 */
[----:B------:R-:W-:Y:S01]  /*7fe0*/  F2FP.TF32.F32.PACK_B R59, R59 ;  /* 0x0000003bff3b723e */ /* 0x000fe200024050ff */
[-C--:B------:R-:W-:Y:S01]  /*7ff0*/  FMUL R117, R117, R154.reuse ;  /* 0x0000009a75757220 */ /* 0x080fe20000400000 */
        /* <DEDUP_REMOVED lines=58> */
[----:B0-----:R-:W-:Y:S01]  /*83a0*/  FMUL R9, R66, R154 ;  /* 0x0000009a42097220 */ /* 0x001fe20000400000 */
[----:B------:R-:W-:Y:S01]  /*83b0*/  @P3 STG.E desc[UR36][R4.64+0x144], R65 ;  /* 0x0001444104003986 */ /* 0x000fe2000c101924 */
[----:B------:R-:W-:-:S02]  /*83c0*/  ISETP.GT.AND P3, PT, R0, RZ, P2 ;  /* 0x000000ff0000720c */ /* 0x000fc40001764270 */
[----:B------:R-:W-:Y:S02]  /*83d0*/  ISETP.GT.AND P0, PT, R0, 0x8, P0 ;  /* 0x000000080000780c */ /* 0x000fe40000704270 */
[----:B------:R-:W-:Y:S01]  /*83e0*/  F2FP.TF32.F32.PACK_B R9, R9 ;  /* 0x00000009ff09723e */ /* 0x000fe200024050ff */
[----:B-1----:R-:W-:Y:S01]  /*83f0*/  FMUL R13, R72, R154 ;  /* 0x0000009a480d7220 */ /* 0x002fe20000400000 */
[----:B------:R-:W-:-:S03]  /*8400*/  F2FP.TF32.F32.PACK_B R71, R71 ;  /* 0x00000047ff47723e */ /* 0x000fc600024050ff */
[----:B------:R0:W-:Y:S01]  /*8410*/  @P1 STG.E desc[UR36][R6.64+0x140], R9 ;  /* 0x0001400906001986 */ /* 0x0001e2000c101924 */
[C---:B------:R-:W-:Y:S02]  /*8420*/  ISETP.GT.AND P1, PT, R3.reuse, 0x60, PT ;  /* 0x000000600300780c */ /* 0x040fe40003f24270 */
[----:B------:R-:W-:Y:S01]  /*8430*/  F2FP.TF32.F32.PACK_B R13, R13 ;  /* 0x0000000dff0d723e */ /* 0x000fe200024050ff */
[----:B------:R-:W-:Y:S01]  /*8440*/  @P4 STG.E desc[UR36][R6.64+0x144], R67 ;  /* 0x0001444306004986 */ /* 0x000fe2000c101924 */
[C---:B------:R-:W-:Y:S02]  /*8450*/  ISETP.GT.AND P4, PT, R0.reuse, 0x8, P2 ;  /* 0x000000080000780c */ /* 0x040fe40001784270 */
[----:B------:R-:W-:Y:S01]  /*8460*/  ISETP.GT.AND P2, PT, R3, 0x61, PT ;  /* 0x000000610300780c */ /* 0x000fe20003f44270 */
[----:B------:R1:W-:Y:S01]  /*8470*/  @P5 STG.E desc[UR36][R4.64+0x160], R11 ;  /* 0x0001600b04005986 */ /* 0x0003e2000c101924 */
[----:B------:R-:W-:Y:S02]  /*8480*/  ISETP.GT.AND P5, PT, R0, RZ, P1 ;  /* 0x000000ff0000720c */ /* 0x000fe40000fa4270 */
        /* <DEDUP_REMOVED lines=257> */
[----:B------:R-:W-:Y:S01]  /*94a0*/  @P3 STG.E desc[UR36][R4.64+0x364], R133 ;  /* 0x0003648504003986 */ /* 0x000fe2000c101924 */
[----:B0-----:R-:W-:Y:S01]  /*94b0*/  FMUL R9, R134, R154 ;  /* 0x0000009a86097220 */ /* 0x001fe20000400000 */
[----:B------:R-:W-:-:S02]  /*94c0*/  ISETP.GT.AND P3, PT, R0, RZ, P2 ;  /* 0x000000ff0000720c */ /* 0x000fc40001764270 */
[----:B------:R-:W-:Y:S02]  /*94d0*/  ISETP.GT.AND P1, PT, R0, 0x8, P1 ;  /* 0x000000080000780c */ /* 0x000fe40000f24270 */
[----:B------:R-:W-:Y:S01]  /*94e0*/  F2FP.TF32.F32.PACK_B R9, R9 ;  /* 0x00000009ff09723e */ /* 0x000fe200024050ff */
[----:B-1----:R-:W-:Y:S01]  /*94f0*/  FMUL R11, R140, R154 ;  /* 0x0000009a8c0b7220 */ /* 0x002fe20000400000 */
[----:B------:R-:W-:-:S03]  /*9500*/  F2FP.TF32.F32.PACK_B R139, R139 ;  /* 0x0000008bff8b723e */ /* 0x000fc600024050ff */
[----:B------:R0:W-:Y:S01]  /*9510*/  @P0 STG.E desc[UR36][R6.64+0x360], R9 ;  /* 0x0003600906000986 */ /* 0x0001e2000c101924 */
[----:B------:R-:W-:Y:S02]  /*9520*/  F2FP.TF32.F32.PACK_B R141, R141 ;  /* 0x0000008dff8d723e */ /* 0x000fe400024050ff */
[----:B------:R-:W-:Y:S01]  /*9530*/  F2FP.TF32.F32.PACK_B R11, R11 ;  /* 0x0000000bff0b723e */ /* 0x000fe200024050ff */
[----:B------:R-:W-:Y:S01]  /*9540*/  @P4 STG.E desc[UR36][R6.64+0x364], R135 ;  /* 0x0003648706004986 */ /* 0x000fe2000c101924 */
[C---:B------:R-:W-:Y:S02]  /*9550*/  ISETP.GT.AND P4, PT, R3.reuse, 0xe8, PT ;  /* 0x000000e80300780c */ /* 0x040fe40003f84270 */
[----:B------:R-:W-:Y:S01]  /*9560*/  F2FP.TF32.F32.PACK_B R143, R143 ;  /* 0x0000008fff8f723e */ /* 0x000fe200024050ff */
[----:B------:R1:W-:Y:S01]  /*9570*/  @P5 STG.E desc[UR36][R4.64+0x380], R13 ;  /* 0x0003800d04005986 */ /* 0x0003e2000c101924 */
[----:B------:R-:W-:Y:S02]  /*9580*/  ISETP.GT.AND P5, PT, R3, 0xe9, PT ;  /* 0x000000e90300780c */ /* 0x000fe40003fa4270 */
[----:B------:R-:W-:Y:S01]  /*9590*/  F2FP.TF32.F32.PACK_B R145, R145 ;  /* 0x00000091ff91723e */ /* 0x000fe200024050ff */
[----:B------:R-:W-:Y:S01]  /*95a0*/  @P3 STG.E desc[UR36][R4.64+0x384], R137 ;  /* 0x0003848904003986 */ /* 0x000fe2000c101924 */
[----:B------:R-:W-:Y:S01]  /*95b0*/  ISETP.GT.AND P3, PT, R0, 0x8, P2 ;  /* 0x000000080000780c */ /* 0x000fe20001764270 */
[----:B0-----:R-:W-:Y:S01]  /*95c0*/  FMUL R9, R138, R154 ;  /* 0x0000009a8a097220 */ /* 0x001fe20000400000 */
[----:B------:R-:W-:-:S02]  /*95d0*/  ISETP.GT.AND P2, PT, R0, RZ, P4 ;  /* 0x000000ff0000720c */ /* 0x000fc40002744270 */
[C---:B------:R-:W-:Y:S02]  /*95e0*/  ISETP.GT.AND P0, PT, R0.reuse, RZ, P5 ;  /* 0x000000ff0000720c */ /* 0x040fe40002f04270 */
[----:B------:R-:W-:Y:S01]  /*95f0*/  ISETP.GT.AND P4, PT, R0, 0x8, P4 ;  /* 0x000000080000780c */ /* 0x000fe20002784270 */
[----:B-1----:R-:W-:Y:S01]  /*9600*/  FMUL R13, R142, R154 ;  /* 0x0000009a8e0d7220 */ /* 0x002fe20000400000 */
[----:B------:R-:W-:Y:S02]  /*9610*/  ISETP.GT.AND P5, PT, R0, 0x8, P5 ;  /* 0x000000080000780c */ /* 0x000fe40002fa4270 */
[----:B------:R-:W-:Y:S02]  /*9620*/  F2FP.TF32.F32.PACK_B R9, R9 ;  /* 0x00000009ff09723e */ /* 0x000fe400024050ff */
[----:B------:R-:W-:Y:S02]  /*9630*/  F2FP.TF32.F32.PACK_B R13, R13 ;  /* 0x0000000dff0d723e */ /* 0x000fe400024050ff */
[----:B------:R-:W-:Y:S01]  /*9640*/  F2FP.TF32.F32.PACK_B R147, R147 ;  /* 0x00000093ff93723e */ /* 0x000fe200024050ff */
[----:B------:R0:W-:Y:S01]  /*9650*/  @P1 STG.E desc[UR36][R6.64+0x380], R9 ;  /* 0x0003800906001986 */ /* 0x0001e2000c101924 */
[----:B------:R-:W-:-:S02]  /*9660*/  ISETP.GT.AND P1, PT, R3, 0xf8, PT ;  /* 0x000000f80300780c */ /* 0x000fc40003f24270 */
[----:B------:R-:W-:Y:S01]  /*9670*/  F2FP.TF32.F32.PACK_B R149, R149 ;  /* 0x00000095ff95723e */ /* 0x000fe200024050ff */
[----:B------:R-:W-:Y:S01]  /*9680*/  @P3 STG.E desc[UR36][R6.64+0x384], R139 ;  /* 0x0003848b06003986 */ /* 0x000fe2000c101924 */
[C---:B------:R-:W-:Y:S02]  /*9690*/  ISETP.GT.AND P3, PT, R3.reuse, 0xf0, PT ;  /* 0x000000f00300780c */ /* 0x040fe40003f64270 */
[----:B------:R-:W-:Y:S01]  /*96a0*/  F2FP.TF32.F32.PACK_B R151, R151 ;  /* 0x00000097ff97723e */ /* 0x000fe200024050ff */
[----:B------:R1:W-:Y:S01]  /*96b0*/  @P2 STG.E desc[UR36][R4.64+0x3a0], R11 ;  /* 0x0003a00b04002986 */ /* 0x0003e2000c101924 */
[----:B------:R-:W-:-:S03]  /*96c0*/  ISETP.GT.AND P2, PT, R3, 0xf1, PT ;  /* 0x000000f10300780c */ /* 0x000fc60003f44270 */
[----:B------:R-:W-:Y:S01]  /*96d0*/  @P0 STG.E desc[UR36][R4.64+0x3a4], R141 ;  /* 0x0003a48d04000986 */ /* 0x000fe2000c101924 */
[----:B------:R-:W-:Y:S01]  /*96e0*/  ISETP.GT.AND P0, PT, R3, 0xf9, PT ;  /* 0x000000f90300780c */ /* 0x000fe20003f04270 */
[-C--:B------:R-:W-:Y:S01]  /*96f0*/  FMUL R3, R144, R154.reuse ;  /* 0x0000009a90037220 */ /* 0x080fe20000400000 */
[-C--:B0-----:R-:W-:Y:S01]  /*9700*/  FMUL R9, R146, R154.reuse ;  /* 0x0000009a92097220 */ /* 0x081fe20000400000 */
[----:B------:R0:W-:Y:S01]  /*9710*/  @P4 STG.E desc[UR36][R6.64+0x3a0], R13 ;  /* 0x0003a00d06004986 */ /* 0x0001e2000c101924 */
[C---:B------:R-:W-:Y:S02]  /*9720*/  ISETP.GT.AND P4, PT, R0.reuse, RZ, P2 ;  /* 0x000000ff0000720c */ /* 0x040fe40001784270 */
[----:B------:R-:W-:Y:S01]  /*9730*/  F2FP.TF32.F32.PACK_B R3, R3 ;  /* 0x00000003ff03723e */ /* 0x000fe200024050ff */
[----:B------:R-:W-:Y:S01]  /*9740*/  @P5 STG.E desc[UR36][R6.64+0x3a4], R143 ;  /* 0x0003a48f06005986 */ /* 0x000fe2000c101924 */
[----:B------:R-:W-:Y:S01]  /*9750*/  ISETP.GT.AND P5, PT, R0, RZ, P3 ;  /* 0x000000ff0000720c */ /* 0x000fe20001fa4270 */
[----:B-1----:R-:W-:Y:S01]  /*9760*/  FMUL R11, R148, R154 ;  /* 0x0000009a940b7220 */ /* 0x002fe20000400000 */
[----:B------:R-:W-:-:S02]  /*9770*/  ISETP.GT.AND P3, PT, R0, 0x8, P3 ;  /* 0x000000080000780c */ /* 0x000fc40001f64270 */
[----:B------:R-:W-:Y:S02]  /*9780*/  ISETP.GT.AND P2, PT, R0, 0x8, P2 ;  /* 0x000000080000780c */ /* 0x000fe40001744270 */
[----:B------:R-:W-:Y:S01]  /*9790*/  F2FP.TF32.F32.PACK_B R9, R9 ;  /* 0x00000009ff09723e */ /* 0x000fe200024050ff */
[----:B0-----:R-:W-:Y:S01]  /*97a0*/  FMUL R13, R150, R154 ;  /* 0x0000009a960d7220 */ /* 0x001fe20000400000 */
[----:B------:R-:W-:-:S04]  /*97b0*/  F2FP.TF32.F32.PACK_B R11, R11 ;  /* 0x0000000bff0b723e */ /* 0x000fc800024050ff */
[----:B------:R-:W-:Y:S01]  /*97c0*/  F2FP.TF32.F32.PACK_B R13, R13 ;  /* 0x0000000dff0d723e */ /* 0x000fe200024050ff */
[----:B------:R-:W-:Y:S01]  /*97d0*/  @P5 STG.E desc[UR36][R4.64+0x3c0], R3 ;  /* 0x0003c00304005986 */ /* 0x000fe2000c101924 */
[C---:B------:R-:W-:Y:S02]  /*97e0*/  ISETP.GT.AND P5, PT, R0.reuse, RZ, P1 ;  /* 0x000000ff0000720c */ /* 0x040fe40000fa4270 */
[C---:B------:R-:W-:Y:S01]  /*97f0*/  ISETP.GT.AND P1, PT, R0.reuse, 0x8, P1 ;  /* 0x000000080000780c */ /* 0x040fe20000f24270 */
[----:B------:R-:W-:Y:S01]  /*9800*/  @P4 STG.E desc[UR36][R4.64+0x3c4], R145 ;  /* 0x0003c49104004986 */ /* 0x000fe2000c101924 */
[C---:B------:R-:W-:Y:S02]  /*9810*/  ISETP.GT.AND P4, PT, R0.reuse, RZ, P0 ;  /* 0x000000ff0000720c */ /* 0x040fe40000784270 */
[----:B------:R-:W-:Y:S01]  /*9820*/  ISETP.GT.AND P0, PT, R0, 0x8, P0 ;  /* 0x000000080000780c */ /* 0x000fe20000704270 */
[----:B------:R-:W-:Y:S04]  /*9830*/  @P3 STG.E desc[UR36][R6.64+0x3c0], R9 ;  /* 0x0003c00906003986 */ /* 0x000fe8000c101924 */
[----:B------:R-:W-:Y:S04]  /*9840*/  @P2 STG.E desc[UR36][R6.64+0x3c4], R147 ;  /* 0x0003c49306002986 */ /* 0x000fe8000c101924 */
[----:B------:R-:W-:Y:S04]  /*9850*/  @P5 STG.E desc[UR36][R4.64+0x3e0], R11 ;  /* 0x0003e00b04005986 */ /* 0x000fe8000c101924 */
[----:B------:R0:W-:Y:S02]  /*9860*/  @P4 STG.E desc[UR36][R4.64+0x3e4], R149 ;  /* 0x0003e49504004986 */ /* 0x0001e4000c101924 */
[----:B0-----:R-:W-:-:S02]  /*9870*/  @P1 IMAD.MOV.U32 R4, RZ, RZ, R6 ;  /* 0x000000ffff041224 */ /* 0x001fc400078e0006 */
[----:B------:R-:W-:-:S05]  /*9880*/  @P1 IMAD.MOV.U32 R5, RZ, RZ, R7 ;  /* 0x000000ffff051224 */ /* 0x000fca00078e0007 */
[----:B------:R0:W-:Y:S04]  /*9890*/  @P1 STG.E desc[UR36][R4.64+0x3e0], R13 ;  /* 0x0003e00d04001986 */ /* 0x0001e8000c101924 */
[----:B------:R0:W-:Y:S02]  /*98a0*/  @P0 STG.E desc[UR36][R6.64+0x3e4], R151 ;  /* 0x0003e49706000986 */ /* 0x0001e4000c101924 */
.L_x_282:
[----:B------:R-:W-:Y:S05]  /*98b0*/  BSYNC B0 ;  /* 0x0000000000007941 */ /* 0x000fea0003800000 */
.L_x_28:
[----:B------:R-:W-:Y:S01]  /*98c0*/  ULDC UR4, c[0x0][0xc] ;  /* 0x0000030000047ab9 */ /* 0x000fe20000000800 */
[----:B------:R-:W-:Y:S01]  /*98d0*/  ULDC UR5, c[0x0][0x10] ;  /* 0x0000040000057ab9 */ /* 0x000fe20000000800 */
[----:B0-----:R-:W0:Y:S01]  /*98e0*/  LDC R3, c[0x0][0x14] ;  /* 0x00000500ff037b82 */ /* 0x001e220000000800 */
[----:B------:R-:W-:Y:S01]  /*98f0*/  UIMAD.WIDE.U32 UR4, UR4, UR5, URZ ;  /* 0x00000005040472a5 */ /* 0x000fe2000f8e003f */
[----:B------:R-:W-:Y:S01]  /*9900*/  PRMT R0, RZ, 0x7610, R0 ;  /* 0x00007610ff007816 */ /* 0x000fe20000000000 */
[----:B-----5:R-:W-:Y:S02]  /*9910*/  IMAD.MOV.U32 R152, RZ, RZ, -0x1 ;  /* 0xffffffffff987424 */ /* 0x020fe400078e00ff */
[----:B------:R-:W-:Y:S02]  /*9920*/  IMAD.MOV.U32 R23, RZ, RZ, -0x1 ;  /* 0xffffffffff177424 */ /* 0x000fe400078e00ff */
[----:B0-----:R-:W-:-:S04]  /*9930*/  IMAD.WIDE.U32 R16, R3, UR4, R16 ;  /* 0x0000000403107c25 */ /* 0x001fc8000f8e0010 */
[----:B------:R-:W-:Y:S01]  /*9940*/  IMAD R3, R3, UR5, RZ ;  /* 0x0000000503037c24 */ /* 0x000fe2000f8e02ff */
[----:B------:R-:W-:Y:S02]  /*9950*/  ULDC.64 UR4, c[0x0][0x650] ;  /* 0x0001940000047ab9 */ /* 0x000fe40000000a00 */
[----:B------:R-:W-:Y:S01]  /*9960*/  ISETP.GE.U32.AND P0, PT, R16, UR4, PT ;  /* 0x0000000410007c0c */ /* 0x000fe2000bf06070 */
[----:B------:R-:W-:-:S05]  /*9970*/  IMAD.IADD R17, R17, 0x1, R3 ;  /* 0x0000000111117824 */ /* 0x000fca00078e0203 */
[----:B------:R-:W-:-:S13]  /*9980*/  ISETP.GE.U32.AND.EX P0, PT, R17, UR5, PT, P0 ;  /* 0x0000000511007c0c */ /* 0x000fda000bf06100 */
[----:B------:R-:W-:Y:S05]  /*9990*/  @P0 BRA `(.L_x_283) ;  /* 0x0000000400640947 */ /* 0x000fea0003800000 */
[----:B------:R-:W0:Y:S01]  /*99a0*/  S2R R12, SR_CTAID.X ;  /* 0x00000000000c7919 */ /* 0x000e220000002500 */
[----:B----4-:R-:W4:Y:S01]  /*99b0*/  LDC.64 R10, c[0x0][0x628] ;  /* 0x00018a00ff0a7b82 */ /* 0x010f220000000a00 */
[----:B------:R-:W-:Y:S01]  /*99c0*/  ULDC UR4, c[0x0][0x150] ;  /* 0x0000540000047ab9 */ /* 0x000fe20000000800 */
[----:B-123--:R-:W-:Y:S01]  /*99d0*/  IMAD.MOV.U32 R8, RZ, RZ, R16 ;  /* 0x000000ffff087224 */ /* 0x00efe200078e0010 */
[----:B------:R-:W1:Y:S01]  /*99e0*/  S2R R24, SR_CTAID.Y ;  /* 0x0000000000187919 */ /* 0x000e620000002600 */
[----:B------:R-:W-:-:S04]  /*99f0*/  IMAD.MOV.U32 R9, RZ, RZ, R17 ;  /* 0x000000ffff097224 */ /* 0x000fc800078e0011 */
[----:B------:R-:W2:Y:S08]  /*9a00*/  LDC R21, c[0x0][0x144] ;  /* 0x00005100ff157b82 */ /* 0x000eb00000000800 */
[----:B------:R-:W3:Y:S08]  /*9a10*/  LDC R0, c[0x0][0x630] ;  /* 0x00018c00ff007b82 */ /* 0x000ef00000000800 */
[----:B------:R-:W1:Y:S01]  /*9a20*/  LDC.64 R14, c[0x0][0x620] ;  /* 0x00018800ff0e7b82 */ /* 0x000e620000000a00 */
[----:B----4-:R-:W-:-:S04]  /*9a30*/  ISETP.NE.U32.AND P0, PT, R10, RZ, PT ;  /* 0x000000ff0a00720c */ /* 0x010fc80003f05070 */
[----:B------:R-:W-:Y:S02]  /*9a40*/  ISETP.NE.AND.EX P0, PT, R11, RZ, PT, P0 ;  /* 0x000000ff0b00720c */ /* 0x000fe40003f05300 */
[----:B0-----:R-:W-:-:S05]  /*9a50*/  I2FP.F32.U32 R3, R12 ;  /* 0x0000000c00037245 */ /* 0x001fca0000201000 */
[----:B------:R-:W-:-:S04]  /*9a60*/  FMUL R3, R3, UR4 ;  /* 0x0000000403037c20 */ /* 0x000fc80008400000 */
[----:B------:R0:W4:Y:S02]  /*9a70*/  F2I.U32.TRUNC.NTZ R20, R3 ;  /* 0x0000000300147305 */ /* 0x000124000020f000 */
[----:B--23--:R-:W-:Y:S05]  /*9a80*/  @!P0 BRA `(.L_x_284) ;  /* 0x0000000000288947 */ /* 0x00cfea0003800000 */
[----:B0-----:R-:W0:Y:S02]  /*9a90*/  LDC R3, c[0x0][0x634] ;  /* 0x00018d00ff037b82 */ /* 0x001e240000000800 */
        /* <DEDUP_REMOVED lines=9> */
.L_x_284:
[----:B------:R-:W2:Y:S01]  /*9b30*/  LDC.64 R30, c[0x0][0x640] ;  /* 0x00019000ff1e7b82 */ /* 0x000ea20000000a00 */
[-CC-:B------:R-:W-:Y:S01]  /*9b40*/  SHF.R.U64 R23, R8, R0.reuse, R9.reuse ;  /* 0x0000000008177219 */ /* 0x180fe20000001209 */
[----:B----4-:R-:W-:Y:S01]  /*9b50*/  IMAD.MOV R20, RZ, RZ, -R20 ;  /* 0x000000ffff147224 */ /* 0x010fe200078e0a14 */
[----:B------:R-:W-:Y:S01]  /*9b60*/  SHF.R.U32.HI R0, RZ, R0, R9 ;  /* 0x00000000ff007219 */ /* 0x000fe20000011609 */
[----:B------:R-:W-:Y:S01]  /*9b70*/  ULDC UR4, c[0x0][0x154] ;  /* 0x0000550000047ab9 */ /* 0x000fe20000000800 */
[----:B0-----:R-:W-:Y:S01]  /*9b80*/  IADD3 R3, P0, RZ, -R23, RZ ;  /* 0x80000017ff037210 */ /* 0x001fe20007f1e0ff */
[----:B------:R-:W-:Y:S02]  /*9b90*/  IMAD R26, R21, R20, R12 ;  /* 0x00000014151a7224 */ /* 0x000fe400078e020c */
[----:B------:R-:W0:Y:S01]  /*9ba0*/  LDC R6, c[0x0][0x618] ;  /* 0x00018600ff067b82 */ /* 0x000e220000000800 */
[----:B------:R-:W-:Y:S02]  /*9bb0*/  IMAD.MOV.U32 R7, RZ, RZ, 0x1 ;  /* 0x00000001ff077424 */ /* 0x000fe400078e00ff */
[----:B------:R-:W-:-:S04]  /*9bc0*/  IMAD.X R5, RZ, RZ, ~R0, P0 ;  /* 0x000000ffff057224 */ /* 0x000fc800000e0e00 */
[-C--:B-1----:R-:W-:Y:S01]  /*9bd0*/  IMAD R0, R5, R14.reuse, RZ ;  /* 0x0000000e05007224 */ /* 0x082fe200078e02ff */
[----:B------:R-:W1:Y:S01]  /*9be0*/  LDC R8, c[0x0][0x608] ;  /* 0x00018200ff087b82 */ /* 0x000e620000000800 */
[----:B------:R-:W-:-:S04]  /*9bf0*/  IMAD.WIDE.U32 R4, R3, R14, R16 ;  /* 0x0000000e03047225 */ /* 0x000fc800078e0010 */
[----:B------:R-:W-:Y:S01]  /*9c00*/  IMAD R3, R3, R15, R0 ;  /* 0x0000000f03037224 */ /* 0x000fe200078e0200 */
[----:B------:R-:W-:Y:S02]  /*9c10*/  I2FP.F32.U32 R0, R24 ;  /* 0x0000001800007245 */ /* 0x000fe40000201000 */
[----:B------:R-:W3:Y:S01]  /*9c20*/  LDC R28, c[0x0][0x658] ;  /* 0x00019600ff1c7b82 */ /* 0x000ee20000000800 */
[----:B------:R-:W-:Y:S01]  /*9c30*/  IMAD.IADD R3, R5, 0x1, R3 ;  /* 0x0000000105037824 */ /* 0x000fe200078e0203 */
[----:B--2---:R-:W-:Y:S01]  /*9c40*/  ISETP.NE.U32.AND P0, PT, R30, RZ, PT ;  /* 0x000000ff1e00720c */ /* 0x004fe20003f05070 */
[----:B------:R-:W-:Y:S01]  /*9c50*/  FMUL R0, R0, UR4 ;  /* 0x0000000400007c20 */ /* 0x000fe20008400000 */
[----:B------:R-:W-:Y:S02]  /*9c60*/  IMAD.MOV.U32 R5, RZ, RZ, -0x1 ;  /* 0xffffffffff057424 */ /* 0x000fe400078e00ff */
[----:B------:R-:W-:Y:S01]  /*9c70*/  ISETP.NE.AND.EX P0, PT, R31, RZ, PT, P0 ;  /* 0x000000ff1f00720c */ /* 0x000fe20003f05300 */
[----:B------:R2:W4:Y:S01]  /*9c80*/  F2I.U32.TRUNC.NTZ R13, R0 ;  /* 0x00000000000d7305 */ /* 0x000522000020f000 */
[----:B------:R-:W2:Y:S01]  /*9c90*/  LDC R15, c[0x0][0x148] ;  /* 0x00005200ff0f7b82 */ /* 0x000ea20000000800 */
[----:B0-----:R-:W-:-:S02]  /*9ca0*/  SHF.R.U64 R12, R4, R6, R3 ;  /* 0x00000006040c7219 */ /* 0x001fc40000001203 */
[----:B------:R-:W-:-:S05]  /*9cb0*/  SHF.R.U32.HI R3, RZ, R6, R3 ;  /* 0x00000006ff037219 */ /* 0x000fca0000011603 */
[----:B------:R-:W0:Y:S01]  /*9cc0*/  LDC R20, c[0x0][0x600] ;  /* 0x00018000ff147b82 */ /* 0x000e220000000800 */
[-CC-:B-1----:R-:W-:Y:S02]  /*9cd0*/  SHF.R.U64 R10, R12, R8.reuse, R3.reuse ;  /* 0x000000080c0a7219 */ /* 0x182fe40000001203 */
[----:B------:R-:W-:-:S05]  /*9ce0*/  SHF.R.U32.HI R3, RZ, R8, R3 ;  /* 0x00000008ff037219 */ /* 0x000fca0000011603 */
[----:B------:R-:W1:Y:S01]  /*9cf0*/  LDC R21, c[0x0][0x648] ;  /* 0x00019200ff157b82 */ /* 0x000e620000000800 */
[-C--:B---3--:R-:W-:Y:S02]  /*9d00*/  SHF.L.U32 R4, R5, R28.reuse, RZ ;  /* 0x0000001c05047219 */ /* 0x088fe400000006ff */
[-CC-:B------:R-:W-:Y:S02]  /*9d10*/  SHF.R.U64 R14, R10, R28.reuse, R3.reuse ;  /* 0x0000001c0a0e7219 */ /* 0x180fe40000001203 */
[----:B------:R-:W-:Y:S02]  /*9d20*/  SHF.R.U32.HI R5, RZ, R28, R3 ;  /* 0x0000001cff057219 */ /* 0x000fe40000011603 */
[----:B------:R-:W-:Y:S01]  /*9d30*/  LOP3.LUT R153, RZ, R4, RZ, 0x33, !PT ;  /* 0x00000004ff997212 */ /* 0x000fe200078e33ff */
[----:B------:R-:W3:Y:S01]  /*9d40*/  LDC R25, c[0x0][0x638] ;  /* 0x00018e00ff197b82 */ /* 0x000ee20000000800 */
[----:B------:R-:W-:Y:S01]  /*9d50*/  SHF.L.U32 R28, R7, R28, RZ ;  /* 0x0000001c071c7219 */ /* 0x000fe200000006ff */
[----:B------:R-:W-:-:S06]  /*9d60*/  IMAD.MOV.U32 R4, RZ, RZ, R14 ;  /* 0x000000ffff047224 */ /* 0x000fcc00078e000e */
[----:B------:R-:W0:Y:S01]  /*9d70*/  LDC R27, c[0x0][0x610] ;  /* 0x00018400ff1b7b82 */ /* 0x000e220000000800 */
[----:B----4-:R-:W-:Y:S05]  /*9d80*/  @!P0 BRA `(.L_x_285) ;  /* 0x0000000000288947 */ /* 0x010fea0003800000 */
[----:B------:R-:W4:Y:S02]  /*9d90*/  LDC R3, c[0x0][0x64c] ;  /* 0x00019300ff037b82 */ /* 0x000f240000000800 */
[----:B----4-:R-:W-:-:S05]  /*9da0*/  IADD3 R3, P0, R14, R3, RZ ;  /* 0x000000030e037210 */ /* 0x010fca0007f1e0ff */
        /* <DEDUP_REMOVED lines=8> */
.L_x_285:
[----:B------:R-:W-:Y:S01]  /*9e30*/  ISETP.NE.AND P0, PT, R2, 0x1, PT ;  /* 0x000000010200780c */ /* 0x000fe20003f05270 */
[----:B------:R-:W-:Y:S01]  /*9e40*/  IMAD.MOV R13, RZ, RZ, -R13 ;  /* 0x000000ffff0d7224 */ /* 0x000fe200078e0a0d */
[----:B-12---:R-:W-:Y:S01]  /*9e50*/  SHF.R.U64 R0, R4, R21, R5 ;  /* 0x0000001504007219 */ /* 0x006fe20000001205 */
[----:B0-----:R-:W-:Y:S01]  /*9e60*/  VIADD R5, R20, 0xffffffff ;  /* 0xffffffff14057836 */ /* 0x001fe20000000000 */
[----:B------:R-:W-:-:S03]  /*9e70*/  LOP3.LUT R153, R10, R153, RZ, 0xc0, !PT ;  /* 0x000000990a997212 */ /* 0x000fc600078ec0ff */
[----:B------:R-:W-:Y:S01]  /*9e80*/  IMAD.MOV R3, RZ, RZ, -R0 ;  /* 0x000000ffff037224 */ /* 0x000fe200078e0a00 */
[----:B------:R-:W-:Y:S01]  /*9e90*/  LOP3.LUT R5, R12, R5, RZ, 0xc0, !PT ;  /* 0x000000050c057212 */ /* 0x000fe200078ec0ff */
[----:B------:R-:W-:Y:S02]  /*9ea0*/  IMAD R153, R28, R0, R153 ;  /* 0x000000001c997224 */ /* 0x000fe400078e0299 */
[----:B---3--:R-:W-:Y:S02]  /*9eb0*/  IMAD R0, R3, R25, R14 ;  /* 0x0000001903007224 */ /* 0x008fe400078e020e */
[----:B------:R-:W-:Y:S02]  /*9ec0*/  @P0 IMAD R26, R15, R13, R24 ;  /* 0x0000000d0f1a0224 */ /* 0x000fe400078e0218 */
[----:B------:R-:W-:Y:S02]  /*9ed0*/  IMAD R4, R0, R20, R5 ;  /* 0x0000001400047224 */ /* 0x000fe400078e0205 */
[----:B------:R-:W-:-:S02]  /*9ee0*/  IMAD R153, R153, R27, R26 ;  /* 0x0000001b99997224 */ /* 0x000fc400078e021a */
[----:B------:R-:W-:-:S03]  /*9ef0*/  IMAD.MOV.U32 R3, RZ, RZ, 0x1 ;  /* 0x00000001ff037424 */ /* 0x000fc600078e00ff */
[----:B------:R-:W-:Y:S02]  /*9f00*/  SEL R152, R4, R153, !P0 ;  /* 0x0000009904987207 */ /* 0x000fe40004000000 */
[----:B------:R-:W-:Y:S02]  /*9f10*/  PRMT R0, R3, 0x7610, R0 ;  /* 0x0000761003007816 */ /* 0x000fe40000000000 */
[----:B------:R-:W-:-:S07]  /*9f20*/  SEL R153, R153, R4, !P0 ;  /* 0x0000000499997207 */ /* 0x000fce0004000000 */
.L_x_283:
[----:B------:R-:W-:-:S13]  /*9f30*/  LOP3.LUT P0, RZ, R0, 0xff, RZ, 0xc0, !PT ;  /* 0x000000ff00ff7812 */ /* 0x000fda000780c0ff */
[----:B------:R-:W-:Y:S05]  /*9f40*/  @P0 BRA `(.L_x_286) ;  /* 0xffffff6c00f80947 */ /* 0x000fea000383ffff */
[----:B------:R-:W-:Y:S05]  /*9f50*/  EXIT ;  /* 0x000000000000794d */ /* 0x000fea0003800000 */
.L_x_3:
[----:B0-----:R-:W-:Y:S01]  /*9f60*/  ULDC.64 UR4, c[0x0][0x650] ;  /* 0x0001940000047ab9 */ /* 0x001fe20000000a00 */
        /* <DEDUP_REMOVED lines=25> */
.L_x_288:
[--C-:B------:R-:W-:Y:S01]  /*a100*/  SHF.R.U64 R12, R10, R14, R11.reuse ;  /* 0x0000000e0a0c7219 */ /* 0x100fe2000000120b */
[----:B------:R-:W0:Y:S01]  /*a110*/  LDC R22, c[0x0][0x618] ;  /* 0x00018600ff167b82 */ /* 0x000e220000000800 */
[----:B------:R-:W-:Y:S01]  /*a120*/  I2FP.F32.U32 R6, R4 ;  /* 0x0000000400067245 */ /* 0x000fe20000201000 */
[----:B------:R-:W-:Y:S01]  /*a130*/  ULDC UR4, c[0x0][0x150] ;  /* 0x0000540000047ab9 */ /* 0x000fe20000000800 */
[----:B------:R-:W-:Y:S02]  /*a140*/  SHF.R.U32.HI R5, RZ, R14, R11 ;  /* 0x0000000eff057219 */ /* 0x000fe4000001160b */
[----:B------:R-:W-:Y:S01]  /*a150*/  IADD3 R9, P0, RZ, -R12, RZ ;  /* 0x8000000cff097210 */ /* 0x000fe20007f1e0ff */
[----:B------:R-:W-:Y:S01]  /*a160*/  FMUL R11, R6, UR4 ;  /* 0x00000004060b7c20 */ /* 0x000fe20008400000 */
[----:B------:R-:W-:Y:S01]  /*a170*/  ULDC UR4, c[0x0][0x154] ;  /* 0x0000550000047ab9 */ /* 0x000fe20000000800 */
[----:B------:R-:W1:Y:S02]  /*a180*/  LDC.64 R24, c[0x0][0x640] ;  /* 0x00019000ff187b82 */ /* 0x000e640000000a00 */
[----:B------:R-:W-:-:S02]  /*a190*/  IMAD.X R5, RZ, RZ, ~R5, P0 ;  /* 0x000000ffff057224 */ /* 0x000fc400000e0e05 */
[----:B------:R-:W2:Y:S01]  /*a1a0*/  F2I.U32.TRUNC.NTZ R11, R11 ;  /* 0x0000000b000b7305 */ /* 0x000ea2000020f000 */
[----:B------:R-:W-:-:S03]  /*a1b0*/  IMAD.WIDE.U32 R6, R9, R20, R16 ;  /* 0x0000001409067225 */ /* 0x000fc600078e0010 */
[----:B------:R-:W3:Y:S01]  /*a1c0*/  LDC R13, c[0x0][0x144] ;  /* 0x00005100ff0d7b82 */ /* 0x000ee20000000800 */
[----:B------:R-:W-:-:S04]  /*a1d0*/  IMAD R8, R5, R20, RZ ;  /* 0x0000001405087224 */ /* 0x000fc800078e02ff */
[----:B------:R-:W-:Y:S02]  /*a1e0*/  IMAD R5, R9, R21, R8 ;  /* 0x0000001509057224 */ /* 0x000fe400078e0208 */
[----:B------:R-:W-:Y:S01]  /*a1f0*/  IMAD.MOV.U32 R8, RZ, RZ, -0x1 ;  /* 0xffffffffff087424 */ /* 0x000fe200078e00ff */
[----:B------:R-:W4:Y:S01]  /*a200*/  LDC R14, c[0x0][0x608] ;  /* 0x00018200ff0e7b82 */ /* 0x000f220000000800 */
[----:B------:R-:W-:Y:S01]  /*a210*/  IMAD.IADD R5, R7, 0x1, R5 ;  /* 0x0000000107057824 */ /* 0x000fe200078e0205 */
[----:B------:R-:W-:-:S04]  /*a220*/  I2FP.F32.U32 R7, R3 ;  /* 0x0000000300077245 */ /* 0x000fc80000201000 */
[-C--:B0-----:R-:W-:Y:S01]  /*a230*/  SHF.R.U64 R10, R6, R22.reuse, R5 ;  /* 0x00000016060a7219 */ /* 0x081fe20000001205 */
[----:B--2---:R-:W-:Y:S01]  /*a240*/  IMAD.MOV R6, RZ, RZ, -R11 ;  /* 0x000000ffff067224 */ /* 0x004fe200078e0a0b */
[----:B------:R-:W0:Y:S01]  /*a250*/  LDC R9, c[0x0][0x658] ;  /* 0x00019600ff097b82 */ /* 0x000e220000000800 */
[----:B-1----:R-:W-:Y:S01]  /*a260*/  ISETP.NE.U32.AND P0, PT, R24, RZ, PT ;  /* 0x000000ff1800720c */ /* 0x002fe20003f05070 */
[----:B------:R-:W-:Y:S01]  /*a270*/  FMUL R7, R7, UR4 ;  /* 0x0000000407077c20 */ /* 0x000fe20008400000 */
[----:B------:R-:W-:Y:S02]  /*a280*/  SHF.R.U32.HI R5, RZ, R22, R5 ;  /* 0x00000016ff057219 */ /* 0x000fe40000011605 */
[----:B------:R-:W-:-:S03]  /*a290*/  ISETP.NE.AND.EX P0, PT, R25, RZ, PT, P0 ;  /* 0x000000ff1900720c */ /* 0x000fc60003f05300 */
[----:B------:R-:W1:Y:S01]  /*a2a0*/  LDC R20, c[0x0][0x148] ;  /* 0x00005200ff147b82 */ /* 0x000e620000000800 */
[----:B---3--:R-:W-:Y:S02]  /*a2b0*/  IMAD R23, R13, R6, R4 ;  /* 0x000000060d177224 */ /* 0x008fe400078e0204 */
[----:B------:R-:W-:-:S05]  /*a2c0*/  IMAD.MOV.U32 R6, RZ, RZ, 0x1 ;  /* 0x00000001ff067424 */ /* 0x000fca00078e00ff */
[----:B------:R-:W2:Y:S01]  /*a2d0*/  LDC R21, c[0x0][0x600] ;  /* 0x00018000ff157b82 */ /* 0x000ea20000000800 */
[-CC-:B----4-:R-:W-:Y:S02]  /*a2e0*/  SHF.R.U64 R13, R10, R14.reuse, R5.reuse ;  /* 0x0000000e0a0d7219 */ /* 0x190fe40000001205 */
[----:B------:R-:W-:Y:S02]  /*a2f0*/  SHF.R.U32.HI R4, RZ, R14, R5 ;  /* 0x0000000eff047219 */ /* 0x000fe40000011605 */
[----:B------:R3:W4:Y:S03]  /*a300*/  F2I.U32.TRUNC.NTZ R14, R7 ;  /* 0x00000007000e7305 */ /* 0x000726000020f000 */
[----:B------:R-:W1:Y:S01]  /*a310*/  LDC R26, c[0x0][0x648] ;  /* 0x00019200ff1a7b82 */ /* 0x000e620000000800 */
[-C--:B0-----:R-:W-:Y:S02]  /*a320*/  SHF.R.U64 R15, R13, R9.reuse, R4 ;  /* 0x000000090d0f7219 */ /* 0x081fe40000001204 */
[----:B------:R-:W-:-:S02]  /*a330*/  SHF.L.U32 R8, R8, R9, RZ ;  /* 0x0000000908087219 */ /* 0x000fc400000006ff */
[-C--:B------:R-:W-:Y:S01]  /*a340*/  SHF.R.U32.HI R5, RZ, R9.reuse, R4 ;  /* 0x00000009ff057219 */ /* 0x080fe20000011604 */
[----:B------:R-:W-:Y:S01]  /*a350*/  IMAD.MOV.U32 R4, RZ, RZ, R15 ;  /* 0x000000ffff047224 */ /* 0x000fe200078e000f */
[----:B------:R-:W-:Y:S01]  /*a360*/  SHF.L.U32 R22, R6, R9, RZ ;  /* 0x0000000906167219 */ /* 0x000fe200000006ff */
[----:B------:R-:W0:Y:S01]  /*a370*/  LDC R27, c[0x0][0x638] ;  /* 0x00018e00ff1b7b82 */ /* 0x000e220000000800 */
[----:B------:R-:W-:-:S07]  /*a380*/  LOP3.LUT R28, RZ, R8, RZ, 0x33, !PT ;  /* 0x00000008ff1c7212 */ /* 0x000fce00078e33ff */
        /* <DEDUP_REMOVED lines=12> */
.L_x_289:
[----:B------:R-:W-:Y:S01]  /*a450*/  ISETP.NE.AND P0, PT, R2, 0x1, PT ;  /* 0x000000010200780c */ /* 0x000fe20003f05270 */
[----:B--2---:R-:W-:Y:S01]  /*a460*/  VIADD R7, R21, 0xffffffff ;  /* 0xffffffff15077836 */ /* 0x004fe20000000000 */
[----:B-1----:R-:W-:Y:S01]  /*a470*/  SHF.R.U64 R5, R4, R26, R5 ;  /* 0x0000001a04057219 */ /* 0x002fe20000001205 */
[----:B------:R-:W-:Y:S01]  /*a480*/  IMAD.MOV R14, RZ, RZ, -R14 ;  /* 0x000000ffff0e7224 */ /* 0x000fe200078e0a0e */
[----:B------:R-:W-:Y:S01]  /*a490*/  LOP3.LUT R4, R13, R28, RZ, 0xc0, !PT ;  /* 0x0000001c0d047212 */ /* 0x000fe200078ec0ff */
[----:B------:R-:W-:Y:S01]  /*a4a0*/  IMAD.MOV.U32 R8, RZ, RZ, R12 ;  /* 0x000000ffff087224 */ /* 0x000fe200078e000c */
[----:B------:R-:W-:Y:S01]  /*a4b0*/  LOP3.LUT R10, R10, R7, RZ, 0xc0, !PT ;  /* 0x000000070a0a7212 */ /* 0x000fe200078ec0ff */
[----:B------:R-:W-:Y:S02]  /*a4c0*/  IMAD.MOV R6, RZ, RZ, -R5 ;  /* 0x000000ffff067224 */ /* 0x000fe400078e0a05 */
[----:B------:R-:W-:-:S04]  /*a4d0*/  IMAD R4, R22, R5, R4 ;  /* 0x0000000516047224 */ /* 0x000fc800078e0204 */
[----:B------:R-:W-:Y:S02]  /*a4e0*/  @P0 IMAD R23, R20, R14, R3 ;  /* 0x0000000e14170224 */ /* 0x000fe400078e0203 */
[----:B0-----:R-:W-:Y:S02]  /*a4f0*/  IMAD R3, R6, R27, R15 ;  /* 0x0000001b06037224 */ /* 0x001fe400078e020f */
[----:B------:R-:W-:Y:S02]  /*a500*/  IMAD R7, R4, R29, R23 ;  /* 0x0000001d04077224 */ /* 0x000fe400078e0217 */
[----:B------:R-:W-:Y:S02]  /*a510*/  IMAD R4, R3, R21, R10 ;  /* 0x0000001503047224 */ /* 0x000fe400078e020a */
[----:B------:R-:W-:-:S03]  /*a520*/  IMAD.MOV.U32 R6, RZ, RZ, 0x1 ;  /* 0x00000001ff067424 */ /* 0x000fc600078e00ff */
[----:B------:R-:W-:Y:S02]  /*a530*/  SEL R9, R4, R7, !P0 ;  /* 0x0000000704097207 */ /* 0x000fe40004000000 */
[----:B------:R-:W-:-:S07]  /*a540*/  SEL R7, R7, R4, !P0 ;  /* 0x0000000407077207 */ /* 0x000fce0004000000 */
.L_x_287:
[----:B------:R-:W-:-:S08]  /*a550*/  NOP ;  /* 0x0000000000007918 */ /* 0x000fd00000000000 */
[----:B------:R-:W0:-:S00]  /*a560*/  USETMAXREG.DEALLOC.CTAPOOL 0x28 ;  /* 0x00000028000079c8 */ /* 0x000e0000080e0500 */
[----:B0-----:R-:W-:-:S13]  /*a570*/  ISETP.NE.AND P0, PT, R0, RZ, PT ;  /* 0x000000ff0000720c */ /* 0x001fda0003f05270 */
[----:B------:R-:W-:Y:S05]  /*a580*/  @P0 EXIT ;  /* 0x000000000000094d */ /* 0x000fea0003800000 */
[----:B------:R-:W-:Y:S01]  /*a590*/  LOP3.LUT P0, RZ, R6, 0xff, RZ, 0xc0, !PT ;  /* 0x000000ff06ff7812 */ /* 0x000fe2000780c0ff */
[----:B------:R-:W-:Y:S02]  /*a5a0*/  IMAD.MOV.U32 R3, RZ, RZ, 0x1 ;  /* 0x00000001ff037424 */ /* 0x000fe400078e00ff */
[----:B------:R-:W-:-:S10]  /*a5b0*/  IMAD.MOV.U32 R0, RZ, RZ, RZ ;  /* 0x000000ffff007224 */ /* 0x000fd400078e00ff */
[----:B------:R-:W-:Y:S05]  /*a5c0*/  @!P0 BRA `(.L_x_290) ;  /* 0x0000000c00348947 */ /* 0x000fea0003800000 */
[----:B------:R-:W0:Y:S01]  /*a5d0*/  LDC R0, c[0x0][0x28c] ;  /* 0x0000a300ff007b82 */ /* 0x000e220000000800 */
[----:B------:R-:W-:Y:S01]  /*a5e0*/  ULDC UR5, c[0x0][0x600] ;  /* 0x0001800000057ab9 */ /* 0x000fe20000000800 */
[----:B------:R-:W-:Y:S01]  /*a5f0*/  ULDC UR4, c[0x0][0xc] ;  /* 0x0000030000047ab9 */ /* 0x000fe20000000800 */
[----:B------:R-:W-:Y:S01]  /*a600*/  UIADD3 UR16, UR5, -0x1, URZ ;  /* 0xffffffff05107890 */ /* 0x000fe2000fffe03f */
[C---:B------:R-:W-:Y:S01]  /*a610*/  LOP3.LUT P2, RZ, R18.reuse, 0x7f, RZ, 0xc0, !PT ;  /* 0x0000007f12ff7812 */ /* 0x040fe2000784c0ff */
[----:B------:R-:W-:Y:S01]  /*a620*/  ULDC UR6, c[0x0][0x658] ;  /* 0x0001960000067ab9 */ /* 0x000fe20000000800 */
[----:B------:R-:W-:Y:S01]  /*a630*/  ULDC UR5, c[0x0][0x10] ;  /* 0x0000040000057ab9 */ /* 0x000fe20000000800 */
[----:B------:R-:W-:Y:S01]  /*a640*/  UMOV UR7, 0xffffffff ;  /* 0xffffffff00077882 */ /* 0x000fe20000000000 */
[----:B------:R-:W-:Y:S01]  /*a650*/  UMOV UR8, 0x1 ;  /* 0x0000000100087882 */ /* 0x000fe20000000000 */
[----:B------:R-:W-:Y:S01]  /*a660*/  UIMAD.WIDE.U32 UR4, UR4, UR5, URZ ;  /* 0x00000005040472a5 */ /* 0x000fe2000f8e003f */
[----:B------:R-:W-:Y:S01]  /*a670*/  LOP3.LUT P0, RZ, R18, 0x1f, RZ, 0xc0, !PT ;  /* 0x0000001f12ff7812 */ /* 0x000fe2000780c0ff */
[----:B------:R-:W-:Y:S01]  /*a680*/  USHF.L.U32 UR7, UR7, UR6, URZ ;  /* 0x0000000607077299 */ /* 0x000fe2000800063f */
[----:B------:R-:W-:Y:S01]  /*a690*/  BSSY B0, `(.L_x_290) ;  /* 0x00000c0000007945 */ /* 0x000fe20003800000 */
[----:B------:R-:W-:Y:S01]  /*a6a0*/  USHF.L.U32 UR18, UR8, UR6, URZ ;  /* 0x0000000608127299 */ /* 0x000fe2000800063f */
[----:B------:R-:W-:Y:S01]  /*a6b0*/  IMAD.MOV.U32 R11, RZ, RZ, 0x1 ;  /* 0x00000001ff0b7424 */ /* 0x000fe200078e00ff */
[----:B------:R-:W-:Y:S01]  /*a6c0*/  LOP3.LUT R18, R19, 0x2, RZ, 0xfc, !PT ;  /* 0x0000000213127812 */ /* 0x000fe200078efcff */
[----:B------:R-:W-:Y:S01]  /*a6d0*/  ULDC UR6, c[0x0][0x14] ;  /* 0x0000050000067ab9 */ /* 0x000fe20000000800 */
[----:B------:R-:W-:Y:S01]  /*a6e0*/  PLOP3.LUT P0, PT, P0, P2, PT, 0x8a, 0x0 ;  /* 0x000000000000781c */ /* 0x000fe20000705172 */
[----:B------:R-:W-:-:S02]  /*a6f0*/  UIMAD.WIDE.U32 UR20, UR4, UR6, URZ ;  /* 0x00000006041472a5 */ /* 0x000fc4000f8e003f */
[----:B------:R-:W-:Y:S02]  /*a700*/  UIMAD UR13, UR5, UR6, URZ ;  /* 0x00000006050d72a4 */ /* 0x000fe4000f8e023f */
[----:B------:R-:W-:Y:S01]  /*a710*/  ULOP3.LUT UR17, URZ, UR7, URZ, 0x33, !UPT ;  /* 0x000000073f117292 */ /* 0x000fe2000f8e333f */
[----:B0-----:R-:W-:Y:S01]  /*a720*/  VIADD R0, R0, 0x1f ;  /* 0x0000001f00007836 */ /* 0x001fe20000000000 */
[----:B------:R-:W-:Y:S01]  /*a730*/  UIADD3 UR13, UR21, UR13, URZ ;  /* 0x0000000d150d7290 */ /* 0x000fe2000fffe03f */
[----:B------:R-:W-:-:S03]  /*a740*/  ULDC.64 UR22, c[0x0][0x198] ;  /* 0x0000660000167ab9 */ /* 0x000fc60000000a00 */
[----:B------:R-:W-:-:S04]  /*a750*/  SHF.R.S32.HI R3, RZ, 0x1f, R0 ;  /* 0x0000001fff037819 */ /* 0x000fc80000011400 */
[----:B------:R-:W-:Y:S01]  /*a760*/  LEA.HI R3, R3, R0, RZ, 0x5 ;  /* 0x0000000003037211 */ /* 0x000fe200078f28ff */
[----:B------:R-:W-:-:S03]  /*a770*/  IMAD.MOV.U32 R0, RZ, RZ, RZ ;  /* 0x000000ffff007224 */ /* 0x000fc600078e00ff */
[----:B------:R-:W-:Y:S01]  /*a780*/  SHF.R.S32.HI R13, RZ, 0x5, R3 ;  /* 0x00000005ff0d7819 */ /* 0x000fe20000011403 */
[----:B------:R-:W-:-:S04]  /*a790*/  IMAD.MOV.U32 R3, RZ, RZ, 0x1 ;  /* 0x00000001ff037424 */ /* 0x000fc800078e00ff */
[----:B------:R-:W-:-:S07]  /*a7a0*/  VIADD R10, R13, 0x1 ;  /* 0x000000010d0a7836 */ /* 0x000fce0000000000 */
.L_x_302:
[----:B------:R-:W-:-:S03]  /*a7b0*/  UMOV UR4, 0xffffffff ;  /* 0xffffffff00047882 */ /* 0x000fc60000000000 */
[----:B------:R-:W-:Y:S05]  /*a7c0*/  BRA.DIV UR4, `(.L_x_291) ;  /* 0x0000000e04a07947 */ /* 0x000fea000b800000 */
[----:B------:R-:W-:-:S13]  /*a7d0*/  ELECT P6, URZ, PT ;  /* 0x00000000003f782f */ /* 0x000fda00038c0000 */
.L_x_313:
[----:B------:R-:W0:Y:S01]  /*a7e0*/  LDC R4, c[0x0][0x28c] ;  /* 0x0000a300ff047b82 */ /* 0x000e220000000800 */
[----:B------:R-:W-:Y:S01]  /*a7f0*/  BSSY B1, `(.L_x_292) ;  /* 0x0000037000017945 */ /* 0x000fe20003800000 */
[----:B0-----:R-:W-:-:S13]  /*a800*/  ISETP.LT.OR P6, PT, R4, 0x1, !P6 ;  /* 0x000000010400780c */ /* 0x001fda00077c1670 */
[----:B------:R-:W-:Y:S05]  /*a810*/  @P6 BRA `(.L_x_293) ;  /* 0x0000000000d06947 */ /* 0x000fea0003800000 */
[----:B------:R-:W-:Y:S02]  /*a820*/  IMAD.SHL.U32 R14, R9, 0x100, RZ ;  /* 0x00000100090e7824 */ /* 0x000fe400078e00ff */
[----:B------:R-:W-:Y:S02]  /*a830*/  IMAD.SHL.U32 R15, R7, 0x80, RZ ;  /* 0x00000080070f7824 */ /* 0x000fe400078e00ff */
[----:B------:R-:W-:Y:S02]  /*a840*/  IMAD.MOV.U32 R20, RZ, RZ, RZ ;  /* 0x000000ffff147224 */ /* 0x000fe400078e00ff */
[----:B------:R-:W-:Y:S02]  /*a850*/  IMAD.MOV.U32 R4, RZ, RZ, R10 ;  /* 0x000000ffff047224 */ /* 0x000fe400078e000a */
[----:B------:R-:W-:Y:S02]  /*a860*/  IMAD.MOV.U32 R5, RZ, RZ, R3 ;  /* 0x000000ffff057224 */ /* 0x000fe400078e0003 */
[----:B------:R-:W-:-:S07]  /*a870*/  IMAD.MOV.U32 R6, RZ, RZ, R0 ;  /* 0x000000ffff067224 */ /* 0x000fce00078e0000 */
.L_x_297:
[----:B------:R-:W0:Y:S01]  /*a880*/  S2R R12, SR_CgaCtaId ;  /* 0x00000000000c7919 */ /* 0x000e220000008800 */
[----:B------:R-:W-:Y:S01]  /*a890*/  MOV R7, 0x400 ;  /* 0x0000040000077802 */ /* 0x000fe20000000f00 */
[----:B------:R-:W1:Y:S03]  /*a8a0*/  @!P2 LDC R9, c[0x0][0x500] ;  /* 0x00014000ff09ab82 */ /* 0x000e660000000800 */
[----:B0-----:R-:W-:Y:S02]  /*a8b0*/  LEA R21, R12, R7, 0x18 ;  /* 0x000000070c157211 */ /* 0x001fe400078ec0ff */
[----:B------:R-:W-:-:S03]  /*a8c0*/  SHF.L.U32 R7, R5, 0x1f, RZ ;  /* 0x0000001f05077819 */ /* 0x000fc600000006ff */
[----:B------:R-:W-:-:S04]  /*a8d0*/  IMAD R12, R6, 0x8, R21 ;  /* 0x00000008060c7824 */ /* 0x000fc800078e0215 */
[----:B------:R-:W0:Y:S02]  /*a8e0*/  SYNCS.PHASECHK.TRANS64.TRYWAIT P1, [R12+URZ+0x20], R7 ;  /* 0x000020070c0075a7 */ /* 0x000e24000802017f */
[----:B01----:R-:W-:Y:S05]  /*a8f0*/  @!P1 BRA `(.L_x_294) ;  /* 0x0000000c00749947 */ /* 0x003fea0003800000 */
.L_x_314:
[----:B0-----:R-:W-:Y:S01]  /*a900*/  PRMT R7, R18, 0x9910, RZ ;  /* 0x0000991012077816 */ /* 0x001fe200000000ff */
[----:B------:R0:W-:Y:S03]  /*a910*/  @!P2 SYNCS.ARRIVE.TRANS64 RZ, [R12+URZ], R9 ;  /* 0x000000090cffa9a7 */ /* 0x0001e6000800003f */
[----:B------:R-:W-:-:S13]  /*a920*/  ISETP.NE.AND P1, PT, R7, 0x2, PT ;  /* 0x000000020700780c */ /* 0x000fda0003f25270 */
[----:B0-----:R-:W-:Y:S05]  /*a930*/  @P1 BRA `(.L_x_295) ;  /* 0x0000000000041947 */ /* 0x001fea0003800000 */
[----:B------:R-:W-:Y:S01]  /*a940*/  BPT.TRAP 0x1 ;  /* 0x000000040000795c */ /* 0x000fe20000300000 */
.L_x_295:
[----:B------:R-:W-:Y:S05]  /*a950*/  @P0 BRA `(.L_x_296) ;  /* 0x0000000000040947 */ /* 0x000fea0003800000 */
[----:B------:R-:W-:Y:S01]  /*a960*/  BPT.TRAP 0x1 ;  /* 0x000000040000795c */ /* 0x000fe20000300000 */
.L_x_296:
[--C-:B------:R-:W-:Y:S01]  /*a970*/  IMAD R7, R6, 0x4000, R21.reuse ;  /* 0x0000400006077824 */ /* 0x100fe200078e0215 */
[----:B------:R-:W-:Y:S01]  /*a980*/  R2UR UR9, R12 ;  /* 0x000000000c0972ca */ /* 0x000fe200000e0000 */
[----:B------:R-:W-:Y:S01]  /*a990*/  IMAD R21, R6, 0x8000, R21 ;  /* 0x0000800006157824 */ /* 0x000fe200078e0215 */
[----:B------:R-:W-:Y:S01]  /*a9a0*/  UIADD3 UR4, UP0, UR22, 0xf0, URZ ;  /* 0x000000f016047890 */ /* 0x000fe2000ff1e03f */
[----:B------:R-:W-:Y:S01]  /*a9b0*/  VIADD R4, R4, 0xffffffff ;  /* 0xffffffff04047836 */ /* 0x000fe20000000000 */
[----:B------:R-:W-:Y:S01]  /*a9c0*/  R2UR UR5, R7 ;  /* 0x00000000070572ca */ /* 0x000fe200000e0000 */
[----:B------:R-:W-:Y:S01]  /*a9d0*/  UIADD3 UR24, UP1, UR22, 0x1f0, URZ ;  /* 0x000001f016187890 */ /* 0x000fe2000ff3e03f */
[----:B------:R-:W-:Y:S01]  /*a9e0*/  R2UR UR8, R21 ;  /* 0x00000000150872ca */ /* 0x000fe200000e0000 */
[----:B------:R-:W-:Y:S01]  /*a9f0*/  VIADD R6, R6, 0x1 ;  /* 0x0000000106067836 */ /* 0x000fe20000000000 */
[----:B------:R-:W-:Y:S01]  /*aa00*/  R2UR UR11, R15 ;  /* 0x000000000f0b72ca */ /* 0x000fe200000e0000 */
[----:B------:R-:W-:Y:S01]  /*aa10*/  UIADD3.X UR25, URZ, UR23, URZ, UP1, !UPT ;  /* 0x000000173f197290 */ /* 0x000fe20008ffe43f */
[----:B------:R-:W-:Y:S01]  /*aa20*/  R2UR UR10, R20 ;  /* 0x00000000140a72ca */ /* 0x000fe200000e0000 */
[----:B------:R-:W-:Y:S01]  /*aa30*/  UMOV UR6, 0x0 ;  /* 0x0000000000067882 */ /* 0x000fe20000000000 */
[----:B------:R-:W-:Y:S01]  /*aa40*/  R2UR UR12, R8 ;  /* 0x00000000080c72ca */ /* 0x000fe200000e0000 */
[----:B------:R-:W-:Y:S01]  /*aa50*/  UMOV UR7, 0x10000000 ;  /* 0x1000000000077882 */ /* 0x000fe20000000000 */
[----:B------:R-:W-:Y:S01]  /*aa60*/  R2UR UR19, R14 ;  /* 0x000000000e1372ca */ /* 0x000fe200000e0000 */
[----:B------:R-:W-:Y:S01]  /*aa70*/  VIADD R20, R20, 0x20 ;  /* 0x0000002014147836 */ /* 0x000fe20000000000 */
[----:B------:R-:W-:Y:S01]  /*aa80*/  ISETP.GT.AND P3, PT, R4, 0x1, PT ;  /* 0x000000010400780c */ /* 0x000fe20003f64270 */
[----:B------:R-:W-:Y:S01]  /*aa90*/  UIADD3 UR14, UR5, 0x100, URZ ;  /* 0x00000100050e7890 */ /* 0x000fe2000fffe03f */
[----:B------:R-:W-:Y:S01]  /*aaa0*/  ISETP.NE.AND P1, PT, R6, 0x4, PT ;  /* 0x000000040600780c */ /* 0x000fe20003f25270 */
[----:B------:R-:W-:-:S02]  /*aab0*/  UIADD3.X UR5, URZ, UR23, URZ, UP0, !UPT ;  /* 0x000000173f057290 */ /* 0x000fc400087fe43f */
[----:B------:R-:W-:Y:S01]  /*aac0*/  UIADD3 UR15, UR8, 0x10100, URZ ;  /* 0x00010100080f7890 */ /* 0x000fe2000fffe03f */
[----:B------:R-:W-:Y:S02]  /*aad0*/  SEL R12, RZ, 0x1, P1 ;  /* 0x00000001ff0c7807 */ /* 0x000fe40000800000 */
[----:B------:R-:W-:Y:S01]  /*aae0*/  UMOV UR8, UR14 ;  /* 0x0000000e00087c82 */ /* 0x000fe20008000000 */
[----:B------:R-:W-:Y:S02]  /*aaf0*/  SEL R6, R6, RZ, P1 ;  /* 0x000000ff06067207 */ /* 0x000fe40000800000 */
[----:B------:R-:W-:Y:S01]  /*ab00*/  LOP3.LUT R5, R5, R12, RZ, 0x3c, !PT ;  /* 0x0000000c05057212 */ /* 0x000fe200078e3cff */
[----:B------:R0:W-:Y:S02]  /*ab10*/  UTMALDG.3D [UR8], [UR4], desc[UR6] ;  /* 0x00000608040075b4 */ /* 0x0001e40008011000 */
[----:B0-----:R-:W-:Y:S01]  /*ab20*/  UMOV UR8, UR15 ;  /* 0x0000000f00087c82 */ /* 0x001fe20008000000 */
[----:B------:R-:W-:-:S02]  /*ab30*/  UMOV UR11, UR19 ;  /* 0x00000013000b7c82 */ /* 0x000fc40008000000 */
[----:B------:R0:W-:Y:S02]  /*ab40*/  UTMALDG.3D [UR8], [UR24], desc[UR6] ;  /* 0x00000608180075b4 */ /* 0x0001e40008011000 */
[----:B0-----:R-:W-:Y:S05]  /*ab50*/  @P3 BRA `(.L_x_297) ;  /* 0xfffffffc00483947 */ /* 0x001fea000383ffff */
.L_x_293:
[----:B------:R-:W-:Y:S05]  /*ab60*/  BSYNC B1 ;  /* 0x0000000000017941 */ /* 0x000fea0003800000 */
.L_x_292:
[----:B------:R-:W-:Y:S01]  /*ab70*/  LOP3.LUT P3, RZ, R11, 0xff, RZ, 0xc0, !PT ;  /* 0x000000ff0bff7812 */ /* 0x000fe2000786c0ff */
[----:B------:R-:W-:Y:S01]  /*ab80*/  IMAD.IADD R0, R13, 0x1, R0 ;  /* 0x000000010d007824 */ /* 0x000fe200078e0200 */
[----:B------:R-:W-:Y:S01]  /*ab90*/  IADD3 R16, P4, R16, UR20, RZ ;  /* 0x0000001410107c10 */ /* 0x000fe2000ff9e0ff */
[----:B------:R-:W-:Y:S01]  /*aba0*/  ULDC.64 UR4, c[0x0][0x650] ;  /* 0x0001940000047ab9 */ /* 0x000fe20000000a00 */
[----:B------:R-:W-:Y:S01]  /*abb0*/  BSSY B1, `(.L_x_298) ;  /* 0x000006b000017945 */ /* 0x000fe20003800000 */
[----:B------:R-:W-:Y:S01]  /*abc0*/  IMAD.MOV.U32 R7, RZ, RZ, -0x1 ;  /* 0xffffffffff077424 */ /* 0x000fe200078e00ff */
[----:B------:R-:W-:Y:S01]  /*abd0*/  SHF.R.U32.HI R4, RZ, 0x2, R0 ;  /* 0x00000002ff047819 */ /* 0x000fe20000011600 */
[----:B------:R-:W-:Y:S01]  /*abe0*/  IMAD.MOV.U32 R9, RZ, RZ, -0x1 ;  /* 0xffffffffff097424 */ /* 0x000fe200078e00ff */
[----:B------:R-:W-:Y:S01]  /*abf0*/  ISETP.GT.U32.AND P1, PT, R0, 0x3, PT ;  /* 0x000000030000780c */ /* 0x000fe20003f24070 */
[----:B------:R-:W-:Y:S01]  /*ac00*/  IMAD.MOV.U32 R8, RZ, RZ, -0x1 ;  /* 0xffffffffff087424 */ /* 0x000fe200078e00ff */
[----:B------:R-:W-:-:S02]  /*ac10*/  LOP3.LUT R4, R4, 0x1, RZ, 0xc0, !PT ;  /* 0x0000000104047812 */ /* 0x000fc400078ec0ff */
[----:B------:R-:W-:Y:S01]  /*ac20*/  ISETP.LT.U32.AND P1, PT, R13, 0x4, P1 ;  /* 0x000000040d00780c */ /* 0x000fe20000f21070 */
[----:B------:R-:W0:Y:S01]  /*ac30*/  @P3 S2R R6, SR_CgaCtaId ;  /* 0x0000000000063919 */ /* 0x000e220000008800 */
[----:B------:R-:W-:Y:S02]  /*ac40*/  @P3 MOV R5, 0x400 ;  /* 0x0000040000053802 */ /* 0x000fe40000000f00 */
[----:B------:R-:W-:Y:S02]  /*ac50*/  IADD3.X R17, R17, UR13, RZ, P4, !PT ;  /* 0x0000000d11117c10 */ /* 0x000fe4000a7fe4ff */
[----:B------:R-:W-:Y:S02]  /*ac60*/  ISETP.GE.U32.AND P4, PT, R16, UR4, PT ;  /* 0x0000000410007c0c */ /* 0x000fe4000bf86070 */
[----:B------:R-:W-:Y:S02]  /*ac70*/  LOP3.LUT R0, R0, 0x3, RZ, 0xc0, !PT ;  /* 0x0000000300007812 */ /* 0x000fe400078ec0ff */
[----:B------:R-:W-:-:S02]  /*ac80*/  PRMT R11, RZ, 0x7610, R11 ;  /* 0x00007610ff0b7816 */ /* 0x000fc4000000000b */
[----:B0-----:R-:W-:-:S04]  /*ac90*/  @P3 LEA R5, R6, R5, 0x18 ;  /* 0x0000000506053211 */ /* 0x001fc800078ec0ff */
[----:B------:R0:W-:Y:S01]  /*aca0*/  @P3 SYNCS.ARRIVE.TRANS64.A1T0 RZ, [R5+URZ+0x58], RZ ;  /* 0x000058ff05ff39a7 */ /* 0x0001e2000810003f */
[----:B------:R-:W-:Y:S02]  /*acb0*/  ISETP.NE.U32.AND P3, PT, R4, 0x1, PT ;  /* 0x000000010400780c */ /* 0x000fe40003f65070 */
[----:B------:R-:W-:Y:S02]  /*acc0*/  SEL R4, RZ, 0x1, !P1 ;  /* 0x00000001ff047807 */ /* 0x000fe40004800000 */
[----:B------:R-:W-:Y:S02]  /*acd0*/  ISETP.GE.U32.AND.EX P1, PT, R17, UR5, PT, P4 ;  /* 0x0000000511007c0c */ /* 0x000fe4000bf26140 */
[----:B------:R-:W-:-:S04]  /*ace0*/  ISETP.GT.U32.AND P3, PT, R13, 0x3, !P3 ;  /* 0x000000030d00780c */ /* 0x000fc80005f64070 */
[----:B0-----:R-:W-:-:S04]  /*acf0*/  SEL R5, RZ, 0x1, !P3 ;  /* 0x00000001ff057807 */ /* 0x001fc80005800000 */
[--C-:B------:R-:W-:Y:S02]  /*ad00*/  LOP3.LUT R3, R5, R3, R4.reuse, 0x96, !PT ;  /* 0x0000000305037212 */ /* 0x100fe400078e9604 */
[----:B------:R-:W-:Y:S01]  /*ad10*/  PRMT R4, RZ, 0x7610, R4 ;  /* 0x00007610ff047816 */ /* 0x000fe20000000004 */
[----:B------:R-:W-:Y:S06]  /*ad20*/  @P1 BRA `(.L_x_299) ;  /* 0x00000004004c1947 */ /* 0x000fec0003800000 */
[----:B------:R-:W-:Y:S01]  /*ad30*/  ULDC.64 UR4, c[0x0][0x628] ;  /* 0x00018a0000047ab9 */ /* 0x000fe20000000a00 */
[----:B------:R-:W0:Y:S01]  /*ad40*/  S2R R14, SR_CTAID.X ;  /* 0x00000000000e7919 */ /* 0x000e220000002500 */
[----:B------:R-:W-:Y:S01]  /*ad50*/  ISETP.NE.U32.AND P1, PT, RZ, UR4, PT ;  /* 0x00000004ff007c0c */ /* 0x000fe2000bf25070 */
[----:B------:R-:W-:Y:S01]  /*ad60*/  ULDC UR7, c[0x0][0x630] ;  /* 0x00018c0000077ab9 */ /* 0x000fe20000000800 */
[----:B------:R-:W-:Y:S01]  /*ad70*/  IMAD.MOV.U32 R4, RZ, RZ, R16 ;  /* 0x000000ffff047224 */ /* 0x000fe200078e0010 */
[----:B------:R-:W1:Y:S01]  /*ad80*/  S2R R12, SR_CTAID.Y ;  /* 0x00000000000c7919 */ /* 0x000e620000002600 */
[----:B------:R-:W-:Y:S01]  /*ad90*/  ISETP.NE.AND.EX P1, PT, RZ, UR5, PT, P1 ;  /* 0x00000005ff007c0c */ /* 0x000fe2000bf25310 */
[----:B------:R-:W-:-:S12]  /*ada0*/  IMAD.MOV.U32 R5, RZ, RZ, R17 ;  /* 0x000000ffff057224 */ /* 0x000fd800078e0011 */
[----:B------:R-:W-:Y:S05]  /*adb0*/  @!P1 BRA `(.L_x_300) ;  /* 0x0000000000289947 */ /* 0x000fea0003800000 */
[----:B------:R-:W-:Y:S02]  /*adc0*/  ULDC UR6, c[0x0][0x634] ;  /* 0x00018d0000067ab9 */ /* 0x000fe40000000800 */
[----:B------:R-:W-:-:S05]  /*add0*/  IADD3 R9, P1, R16, UR6, RZ ;  /* 0x0000000610097c10 */ /* 0x000fca000ff3e0ff */
[----:B------:R-:W-:-:S04]  /*ade0*/  IMAD.X R15, RZ, RZ, R17, P1 ;  /* 0x000000ffff0f7224 */ /* 0x000fc800008e0611 */
[----:B------:R-:W-:-:S04]  /*adf0*/  IMAD.WIDE.U32 R6, R15, UR4, RZ ;  /* 0x000000040f067c25 */ /* 0x000fc8000f8e00ff */
[----:B------:R-:W-:-:S04]  /*ae00*/  IMAD.WIDE.U32 R6, P1, R9, UR5, R6 ;  /* 0x0000000509067c25 */ /* 0x000fc8000f820006 */
[----:B------:R-:W-:-:S04]  /*ae10*/  IMAD.WIDE.U32 R8, R9, UR4, RZ ;  /* 0x0000000409087c25 */ /* 0x000fc8000f8e00ff */
[----:B------:R-:W-:Y:S01]  /*ae20*/  IMAD.X R5, RZ, RZ, RZ, P1 ;  /* 0x000000ffff057224 */ /* 0x000fe200008e06ff */
[----:B------:R-:W-:Y:S01]  /*ae30*/  IADD3 RZ, P1, R9, R6, RZ ;  /* 0x0000000609ff7210 */ /* 0x000fe20007f3e0ff */
[----:B------:R-:W-:-:S04]  /*ae40*/  IMAD.MOV.U32 R4, RZ, RZ, R7 ;  /* 0x000000ffff047224 */ /* 0x000fc800078e0007 */
[----:B------:R-:W-:-:S08]  /*ae50*/  IMAD.WIDE.U32.X R4, R15, UR5, R4, P1 ;  /* 0x000000050f047c25 */ /* 0x000fd000088e0404 */
.L_x_300:
[--C-:B------:R-:W-:Y:S01]  /*ae60*/  SHF.R.U64 R8, R4, UR7, R5.reuse ;  /* 0x0000000704087c19 */ /* 0x100fe20008001205 */
[----:B------:R-:W-:Y:S01]  /*ae70*/  ULDC.64 UR4, c[0x0][0x620] ;  /* 0x0001880000047ab9 */ /* 0x000fe20000000a00 */
[----:B------:R-:W-:Y:S01]  /*ae80*/  SHF.R.U32.HI R4, RZ, UR7, R5 ;  /* 0x00000007ff047c19 */ /* 0x000fe20008011605 */
[----:B------:R-:W2:Y:S01]  /*ae90*/  LDC R25, c[0x0][0x144] ;  /* 0x00005100ff197b82 */ /* 0x000ea20000000800 */
[----:B------:R-:W-:Y:S01]  /*aea0*/  IADD3 R7, P1, RZ, -R8, RZ ;  /* 0x80000008ff077210 */ /* 0x000fe20007f3e0ff */
[----:B------:R-:W-:Y:S01]  /*aeb0*/  ULDC.64 UR8, c[0x0][0x640] ;  /* 0x0001900000087ab9 */ /* 0x000fe20000000a00 */
[----:B0-----:R-:W-:Y:S01]  /*aec0*/  I2FP.F32.U32 R9, R14 ;  /* 0x0000000e00097245 */ /* 0x001fe20000201000 */
[----:B------:R-:W-:Y:S02]  /*aed0*/  ULDC UR6, c[0x0][0x608] ;  /* 0x0001820000067ab9 */ /* 0x000fe40000000800 */
[----:B------:R-:W-:Y:S01]  /*aee0*/  IMAD.X R4, RZ, RZ, ~R4, P1 ;  /* 0x000000ffff047224 */ /* 0x000fe200008e0e04 */
[----:B------:R-:W-:Y:S01]  /*aef0*/  ISETP.NE.U32.AND P1, PT, RZ, UR8, PT ;  /* 0x00000008ff007c0c */ /* 0x000fe2000bf25070 */
[----:B------:R-:W0:Y:S02]  /*af00*/  LDC R21, c[0x0][0x148] ;  /* 0x00005200ff157b82 */ /* 0x000e240000000800 */
[----:B------:R-:W-:Y:S01]  /*af10*/  IMAD R6, R4, UR4, RZ ;  /* 0x0000000404067c24 */ /* 0x000fe2000f8e02ff */
[----:B------:R-:W-:Y:S01]  /*af20*/  ISETP.NE.AND.EX P1, PT, RZ, UR9, PT, P1 ;  /* 0x00000009ff007c0c */ /* 0x000fe2000bf25310 */
[----:B------:R-:W-:Y:S01]  /*af30*/  IMAD.WIDE.U32 R4, R7, UR4, R16 ;  /* 0x0000000407047c25 */ /* 0x000fe2000f8e0010 */
[----:B------:R-:W-:-:S03]  /*af40*/  ULDC UR4, c[0x0][0x150] ;  /* 0x0000540000047ab9 */ /* 0x000fc60000000800 */
[----:B------:R-:W-:Y:S02]  /*af50*/  IMAD R7, R7, UR5, R6 ;  /* 0x0000000507077c24 */ /* 0x000fe4000f8e0206 */
[----:B------:R-:W-:Y:S01]  /*af60*/  FMUL R6, R9, UR4 ;  /* 0x0000000409067c20 */ /* 0x000fe20008400000 */
[----:B------:R-:W-:Y:S01]  /*af70*/  ULDC UR4, c[0x0][0x618] ;  /* 0x0001860000047ab9 */ /* 0x000fe20000000800 */
[----:B------:R-:W-:Y:S01]  /*af80*/  ULDC UR5, c[0x0][0x154] ;  /* 0x0000550000057ab9 */ /* 0x000fe20000000800 */
[----:B------:R-:W-:-:S03]  /*af90*/  IMAD.IADD R5, R5, 0x1, R7 ;  /* 0x0000000105057824 */ /* 0x000fc600078e0207 */
[----:B------:R-:W3:Y:S02]  /*afa0*/  F2I.U32.TRUNC.NTZ R6, R6 ;  /* 0x0000000600067305 */ /* 0x000ee4000020f000 */
[----:B------:R-:W-:Y:S02]  /*afb0*/  SHF.R.U64 R9, R4, UR4, R5 ;  /* 0x0000000404097c19 */ /* 0x000fe40008001205 */
[----:B-1----:R-:W-:-:S05]  /*afc0*/  I2FP.F32.U32 R4, R12 ;  /* 0x0000000c00047245 */ /* 0x002fca0000201000 */
[----:B------:R-:W-:Y:S01]  /*afd0*/  FMUL R22, R4, UR5 ;  /* 0x0000000504167c20 */ /* 0x000fe20008400000 */
[----:B------:R-:W-:Y:S01]  /*afe0*/  SHF.R.U32.HI R4, RZ, UR4, R5 ;  /* 0x00000004ff047c19 */ /* 0x000fe20008011605 */
[----:B------:R-:W-:-:S03]  /*aff0*/  ULDC UR4, c[0x0][0x658] ;  /* 0x0001960000047ab9 */ /* 0x000fc60000000800 */
[--C-:B------:R-:W-:Y:S01]  /*b000*/  SHF.R.U64 R20, R9, UR6, R4.reuse ;  /* 0x0000000609147c19 */ /* 0x100fe20008001204 */
[----:B------:R-:W1:Y:S01]  /*b010*/  F2I.U32.TRUNC.NTZ R22, R22 ;  /* 0x0000001600167305 */ /* 0x000e62000020f000 */
[----:B------:R-:W-:Y:S01]  /*b020*/  SHF.R.U32.HI R5, RZ, UR6, R4 ;  /* 0x00000006ff057c19 */ /* 0x000fe20008011604 */
[----:B---3--:R-:W-:-:S03]  /*b030*/  IMAD.MOV R6, RZ, RZ, -R6 ;  /* 0x000000ffff067224 */ /* 0x008fc600078e0a06 */
[--C-:B------:R-:W-:Y:S01]  /*b040*/  SHF.R.U64 R15, R20, UR4, R5.reuse ;  /* 0x00000004140f7c19 */ /* 0x100fe20008001205 */
[----:B--2---:R-:W-:Y:S01]  /*b050*/  IMAD R14, R25, R6, R14 ;  /* 0x00000006190e7224 */ /* 0x004fe200078e020e */
[----:B------:R-:W-:-:S03]  /*b060*/  SHF.R.U32.HI R23, RZ, UR4, R5 ;  /* 0x00000004ff177c19 */ /* 0x000fc60008011605 */
[----:B------:R-:W-:Y:S02]  /*b070*/  IMAD.MOV.U32 R4, RZ, RZ, R15 ;  /* 0x000000ffff047224 */ /* 0x000fe400078e000f */
[----:B------:R-:W-:Y:S01]  /*b080*/  IMAD.MOV.U32 R5, RZ, RZ, R23 ;  /* 0x000000ffff057224 */ /* 0x000fe200078e0017 */
[----:B-1----:R-:W-:Y:S06]  /*b090*/  @!P1 BRA `(.L_x_301) ;  /* 0x0000000000289947 */ /* 0x002fec0003800000 */
[----:B------:R-:W-:Y:S02]  /*b0a0*/  ULDC UR4, c[0x0][0x64c] ;  /* 0x0001930000047ab9 */ /* 0x000fe40000000800 */
[----:B------:R-:W-:-:S05]  /*b0b0*/  IADD3 R5, P1, R15, UR4, RZ ;  /* 0x000000040f057c10 */ /* 0x000fca000ff3e0ff */
[----:B------:R-:W-:-:S04]  /*b0c0*/  IMAD.X R23, RZ, RZ, R23, P1 ;  /* 0x000000ffff177224 */ /* 0x000fc800008e0617 */
[----:B------:R-:W-:-:S04]  /*b0d0*/  IMAD.WIDE.U32 R6, R23, UR8, RZ ;  /* 0x0000000817067c25 */ /* 0x000fc8000f8e00ff */
[----:B------:R-:W-:-:S04]  /*b0e0*/  IMAD.WIDE.U32 R6, P1, R5, UR9, R6 ;  /* 0x0000000905067c25 */ /* 0x000fc8000f820006 */
[----:B------:R-:W-:-:S04]  /*b0f0*/  IMAD.WIDE.U32 R4, R5, UR8, RZ ;  /* 0x0000000805047c25 */ /* 0x000fc8000f8e00ff */
[----:B------:R-:W-:Y:S01]  /*b100*/  IMAD.MOV.U32 R4, RZ, RZ, R7 ;  /* 0x000000ffff047224 */ /* 0x000fe200078e0007 */
[----:B------:R-:W-:Y:S01]  /*b110*/  IADD3 RZ, P3, R5, R6, RZ ;  /* 0x0000000605ff7210 */ /* 0x000fe20007f7e0ff */
[----:B------:R-:W-:-:S04]  /*b120*/  IMAD.X R5, RZ, RZ, RZ, P1 ;  /* 0x000000ffff057224 */ /* 0x000fc800008e06ff */
[----:B------:R-:W-:-:S08]  /*b130*/  IMAD.WIDE.U32.X R4, R23, UR9, R4, P3 ;  /* 0x0000000917047c25 */ /* 0x000fd000098e0404 */
.L_x_301:
[----:B------:R-:W-:Y:S01]  /*b140*/  ISETP.NE.AND P1, PT, R2, 0x1, PT ;  /* 0x000000010200780c */ /* 0x000fe20003f25270 */
[----:B------:R-:W-:Y:S01]  /*b150*/  ULDC UR4, c[0x0][0x648] ;  /* 0x0001920000047ab9 */ /* 0x000fe20000000800 */
[----:B------:R-:W-:Y:S01]  /*b160*/  LOP3.LUT R20, R20, UR17, RZ, 0xc0, !PT ;  /* 0x0000001114147c12 */ /* 0x000fe2000f8ec0ff */
[----:B------:R-:W-:Y:S01]  /*b170*/  IMAD.MOV R22, RZ, RZ, -R22 ;  /* 0x000000ffff167224 */ /* 0x000fe200078e0a16 */
[----:B------:R-:W-:Y:S01]  /*b180*/  SHF.R.U64 R5, R4, UR4, R5 ;  /* 0x0000000404057c19 */ /* 0x000fe20008001205 */
[----:B------:R-:W-:Y:S01]  /*b190*/  ULDC UR4, c[0x0][0x638] ;  /* 0x00018e0000047ab9 */ /* 0x000fe20000000800 */
[----:B------:R-:W-:Y:S01]  /*b1a0*/  LOP3.LUT R6, R9, UR16, RZ, 0xc0, !PT ;  /* 0x0000001009067c12 */ /* 0x000fe2000f8ec0ff */
[----:B------:R-:W-:Y:S02]  /*b1b0*/  ULDC UR5, c[0x0][0x610] ;  /* 0x0001840000057ab9 */ /* 0x000fe40000000800 */
[----:B------:R-:W-:Y:S02]  /*b1c0*/  IMAD.MOV R4, RZ, RZ, -R5 ;  /* 0x000000ffff047224 */ /* 0x000fe400078e0a05 */
[----:B------:R-:W-:-:S02]  /*b1d0*/  IMAD R5, R5, UR18, R20 ;  /* 0x0000001205057c24 */ /* 0x000fc4000f8e0214 */
[----:B0-----:R-:W-:Y:S02]  /*b1e0*/  @P1 IMAD R14, R21, R22, R12 ;  /* 0x00000016150e1224 */ /* 0x001fe400078e020c */
[----:B------:R-:W-:Y:S01]  /*b1f0*/  IMAD R15, R4, UR4, R15 ;  /* 0x00000004040f7c24 */ /* 0x000fe2000f8e020f */
[----:B------:R-:W-:Y:S01]  /*b200*/  ULDC UR4, c[0x0][0x600] ;  /* 0x0001800000047ab9 */ /* 0x000fe20000000800 */
[----:B------:R-:W-:Y:S02]  /*b210*/  IMAD R14, R5, UR5, R14 ;  /* 0x00000005050e7c24 */ /* 0x000fe4000f8e020e */
[----:B------:R-:W-:Y:S02]  /*b220*/  IMAD R15, R15, UR4, R6 ;  /* 0x000000040f0f7c24 */ /* 0x000fe4000f8e0206 */
[----:B------:R-:W-:-:S03]  /*b230*/  IMAD.MOV.U32 R4, RZ, RZ, 0x1 ;  /* 0x00000001ff047424 */ /* 0x000fc600078e00ff */
[----:B------:R-:W-:Y:S02]  /*b240*/  SEL R9, R15, R14, !P1 ;  /* 0x0000000e0f097207 */ /* 0x000fe40004800000 */
[----:B------:R-:W-:-:S07]  /*b250*/  SEL R7, R14, R15, !P1 ;  /* 0x0000000f0e077207 */ /* 0x000fce0004800000 */
.L_x_299:
[----:B------:R-:W-:Y:S05]  /*b260*/  BSYNC B1 ;  /* 0x0000000000017941 */ /* 0x000fea0003800000 */
.L_x_298:
[----:B------:R-:W-:-:S13]  /*b270*/  LOP3.LUT P1, RZ, R4, 0xff, RZ, 0xc0, !PT ;  /* 0x000000ff04ff7812 */ /* 0x000fda000782c0ff */
[----:B------:R-:W-:Y:S05]  /*b280*/  @P1 BRA `(.L_x_302) ;  /* 0xfffffff400481947 */ /* 0x000fea000383ffff */
[----:B------:R-:W-:Y:S05]  /*b290*/  BSYNC B0 ;  /* 0x0000000000007941 */ /* 0x000fea0003800000 */
.L_x_290:
[----:B------:R-:W-:-:S03]  /*b2a0*/  UMOV UR4, 0xffffffff ;  /* 0xffffffff00047882 */ /* 0x000fc60000000000 */
[----:B------:R-:W-:Y:S05]  /*b2b0*/  BRA.DIV UR4, `(.L_x_303) ;  /* 0x0000000604187947 */ /* 0x000fea000b800000 */
[----:B------:R-:W-:-:S13]  /*b2c0*/  ELECT P6, URZ, PT ;  /* 0x00000000003f782f */ /* 0x000fda00038c0000 */
.L_x_317:
[----:B------:R-:W-:Y:S04]  /*b2d0*/  BSSY B0, `(.L_x_304) ;  /* 0x000002b000007945 */ /* 0x000fe80003800000 */
[----:B------:R-:W-:Y:S05]  /*b2e0*/  @!P6 BRA `(.L_x_305) ;  /* 0x0000000000a4e947 */ /* 0x000fea0003800000 */
[----:B------:R-:W-:-:S04]  /*b2f0*/  LOP3.LUT R19, R19, 0x2, RZ, 0xfc, !PT ;  /* 0x0000000213137812 */ /* 0x000fc800078efcff */
[----:B------:R-:W-:-:S13]  /*b300*/  ISETP.NE.AND P0, PT, R19, 0x3, PT ;  /* 0x000000031300780c */ /* 0x000fda0003f05270 */
[----:B------:R-:W-:Y:S05]  /*b310*/  @!P0 BRA `(.L_x_306) ;  /* 0x0000000000048947 */ /* 0x000fea0003800000 */
[----:B------:R-:W-:Y:S01]  /*b320*/  BPT.TRAP 0x1 ;  /* 0x000000040000795c */ /* 0x000fe20000300000 */
.L_x_306:
[----:B------:R-:W0:Y:S01]  /*b330*/  S2R R5, SR_CgaCtaId ;  /* 0x0000000000057919 */ /* 0x000e220000008800 */
[----:B------:R-:W-:Y:S02]  /*b340*/  MOV R2, 0x400 ;  /* 0x0000040000027802 */ /* 0x000fe40000000f00 */
[----:B------:R-:W-:Y:S02]  /*b350*/  SHF.L.U32 R4, R3, 0x1f, RZ ;  /* 0x0000001f03047819 */ /* 0x000fe400000006ff */
[----:B0-----:R-:W-:-:S05]  /*b360*/  LEA R5, R5, R2, 0x18 ;  /* 0x0000000205057211 */ /* 0x001fca00078ec0ff */
[----:B------:R-:W-:-:S04]  /*b370*/  VIADD R5, R5, 0x20 ;  /* 0x0000002005057836 */ /* 0x000fc80000000000 */
[C---:B------:R-:W-:Y:S02]  /*b380*/  IMAD R7, R0.reuse, 0x8, R5 ;  /* 0x0000000800077824 */ /* 0x040fe400078e0205 */
[----:B------:R-:W-:Y:S02]  /*b390*/  VIADD R0, R0, 0x1 ;  /* 0x0000000100007836 */ /* 0x000fe40000000000 */
[----:B------:R-:W0:Y:S03]  /*b3a0*/  SYNCS.PHASECHK.TRANS64.TRYWAIT P0, [R7+URZ], R4 ;  /* 0x00000004070075a7 */ /* 0x000e26000800017f */
[----:B------:R-:W-:-:S04]  /*b3b0*/  ISETP.NE.AND P1, PT, R0, 0x4, PT ;  /* 0x000000040000780c */ /* 0x000fc80003f25270 */
[----:B------:R-:W-:Y:S02]  /*b3c0*/  SEL R2, RZ, 0x1, P1 ;  /* 0x00000001ff027807 */ /* 0x000fe40000800000 */
[----:B------:R-:W-:Y:S02]  /*b3d0*/  SEL R0, R0, RZ, P1 ;  /* 0x000000ff00007207 */ /* 0x000fe40000800000 */
[----:B------:R-:W-:-:S03]  /*b3e0*/  LOP3.LUT R9, R3, R2, RZ, 0x3c, !PT ;  /* 0x0000000203097212 */ /* 0x000fc600078e3cff */
[----:B------:R-:W-:Y:S01]  /*b3f0*/  IMAD R6, R0, 0x8, R5 ;  /* 0x0000000800067824 */ /* 0x000fe200078e0205 */
[----:B------:R-:W-:Y:S01]  /*b400*/  SHF.L.U32 R3, R9, 0x1f, RZ ;  /* 0x0000001f09037819 */ /* 0x000fe200000006ff */
[----:B0-----:R-:W-:Y:S06]  /*b410*/  @!P0 BRA `(.L_x_307) ;  /* 0x0000000000e08947 */ /* 0x001fec0003800000 */
.L_x_318:
[----:B------:R-:W1:Y:S01]  /*b420*/  SYNCS.PHASECHK.TRANS64.TRYWAIT P0, [R6+URZ], R3 ;  /* 0x00000003060075a7 */ /* 0x000e62000800017f */
[----:B------:R-:W-:-:S05]  /*b430*/  VIADD R0, R0, 0x1 ;  /* 0x0000000100007836 */ /* 0x000fca0000000000 */
[----:B------:R-:W-:-:S04]  /*b440*/  ISETP.NE.AND P1, PT, R0, 0x4, PT ;  /* 0x000000040000780c */ /* 0x000fc80003f25270 */
[----:B------:R-:W-:Y:S02]  /*b450*/  SEL R2, RZ, 0x1, P1 ;  /* 0x00000001ff027807 */ /* 0x000fe40000800000 */
[----:B------:R-:W-:Y:S02]  /*b460*/  SEL R0, R0, RZ, P1 ;  /* 0x000000ff00007207 */ /* 0x000fe40000800000 */
[----:B------:R-:W-:-:S03]  /*b470*/  LOP3.LUT R9, R9, R2, RZ, 0x3c, !PT ;  /* 0x0000000209097212 */ /* 0x000fc600078e3cff */
[----:B0-----:R-:W-:Y:S01]  /*b480*/  IMAD R7, R0, 0x8, R5 ;  /* 0x0000000800077824 */ /* 0x001fe200078e0205 */
[----:B------:R-:W-:Y:S01]  /*b490*/  SHF.L.U32 R4, R9, 0x1f, RZ ;  /* 0x0000001f09047819 */ /* 0x000fe200000006ff */
[----:B-1----:R-:W-:Y:S06]  /*b4a0*/  @!P0 BRA `(.L_x_308) ;  /* 0x0000000000d08947 */ /* 0x002fec0003800000 */
.L_x_319:
[----:B------:R-:W1:Y:S01]  /*b4b0*/  SYNCS.PHASECHK.TRANS64.TRYWAIT P0, [R7+URZ], R4 ;  /* 0x00000004070075a7 */ /* 0x000e62000800017f */
[----:B------:R-:W-:-:S05]  /*b4c0*/  VIADD R0, R0, 0x1 ;  /* 0x0000000100007836 */ /* 0x000fca0000000000 */
[----:B------:R-:W-:-:S04]  /*b4d0*/  ISETP.NE.AND P1, PT, R0, 0x4, PT ;  /* 0x000000040000780c */ /* 0x000fc80003f25270 */
[----:B------:R-:W-:Y:S02]  /*b4e0*/  SEL R2, RZ, 0x1, P1 ;  /* 0x00000001ff027807 */ /* 0x000fe40000800000 */
[----:B------:R-:W-:Y:S02]  /*b4f0*/  SEL R0, R0, RZ, P1 ;  /* 0x000000ff00007207 */ /* 0x000fe40000800000 */
[----:B------:R-:W-:Y:S01]  /*b500*/  LOP3.LUT R2, R9, R2, RZ, 0x3c, !PT ;  /* 0x0000000209027212 */ /* 0x000fe200078e3cff */
[----:B-1----:R-:W-:Y:S06]  /*b510*/  @!P0 BRA `(.L_x_309) ;  /* 0x0000000000c88947 */ /* 0x002fec0003800000 */
.L_x_320:
[----:B------:R-:W-:Y:S01]  /*b520*/  IMAD R5, R0, 0x8, R5 ;  /* 0x0000000800057824 */ /* 0x000fe200078e0205 */
[----:B------:R-:W-:-:S07]  /*b530*/  SHF.L.U32 R0, R2, 0x1f, RZ ;  /* 0x0000001f02007819 */ /* 0x000fce00000006ff */
.L_x_310:
[----:B--2---:R2:W3:Y:S02]  /*b540*/  SYNCS.PHASECHK.TRANS64.TRYWAIT P0, [R5+URZ], R0 ;  /* 0x00000000050075a7 */ /* 0x0044e4000800017f */
[----:B---3--:R-:W-:Y:S05]  /*b550*/  @!P0 NANOSLEEP.SYNCS 0x989680 ;  /* 0x009896800000895d */ /* 0x008fea0003900000 */
[----:B------:R-:W3:Y:S02]  /*b560*/  @!P0 SYNCS.PHASECHK.TRANS64 P0, [R5+URZ], R0 ;  /* 0x00000000050085a7 */ /* 0x000ee4000800007f */
[----:B---3--:R-:W-:Y:S05]  /*b570*/  @!P0 BRA `(.L_x_310) ;  /* 0xfffffffc00f08947 */ /* 0x008fea000383ffff */
.L_x_305:
[----:B------:R-:W-:Y:S05]  /*b580*/  BSYNC B0 ;  /* 0x0000000000007941 */ /* 0x000fea0003800000 */
.L_x_304:
[----:B------:R-:W-:Y:S05]  /*b590*/  EXIT ;  /* 0x000000000000794d */ /* 0x000fea0003800000 */
.L_x_17:
[----:B---3--:R3:W4:Y:S02]  /*b5a0*/  SYNCS.PHASECHK.TRANS64.TRYWAIT P1, [R3+URZ], R0 ;  /* 0x00000000030075a7 */ /* 0x008724000802017f */
[----:B----4-:R-:W-:Y:S05]  /*b5b0*/  @!P1 NANOSLEEP.SYNCS 0x989680 ;  /* 0x009896800000995d */ /* 0x010fea0003900000 */
[----:B------:R-:W4:Y:S02]  /*b5c0*/  @!P1 SYNCS.PHASECHK.TRANS64 P1, [R3+URZ], R0 ;  /* 0x00000000030095a7 */ /* 0x000f24000802007f */
[----:B----4-:R-:W-:Y:S05]  /*b5d0*/  @!P1 BRA `(.L_x_17) ;  /* 0xfffffffc00f09947 */ /* 0x010fea000383ffff */
[----:B------:R-:W-:Y:S05]  /*b5e0*/  BRA `(.L_x_16) ;  /* 0xffffff5c00087947 */ /* 0x000fea000383ffff */
.L_x_22:
[----:B-1----:R-:W-:-:S04]  /*b5f0*/  IMAD.U32 R4, RZ, RZ, UR8 ;  /* 0x00000008ff047e24 */ /* 0x002fc8000f8e00ff */
[----:B------:R1:W2:Y:S03]  /*b600*/  SYNCS.PHASECHK.TRANS64.TRYWAIT P1, [R4+URZ], R3 ;  /* 0x00000003040075a7 */ /* 0x0002a6000802017f */
[----:B--2---:R-:W-:Y:S05]  /*b610*/  @!P1 NANOSLEEP.SYNCS 0x989680 ;  /* 0x009896800000995d */ /* 0x004fea0003900000 */
[----:B------:R-:W2:Y:S02]  /*b620*/  @!P1 SYNCS.PHASECHK.TRANS64 P1, [R4+URZ], R3 ;  /* 0x00000003040095a7 */ /* 0x000ea4000802007f */
[----:B--2---:R-:W-:Y:S05]  /*b630*/  @!P1 BRA `(.L_x_22) ;  /* 0xfffffffc00ec9947 */ /* 0x004fea000383ffff */
[----:B------:R-:W-:Y:S05]  /*b640*/  BRA `(.L_x_21) ;  /* 0xffffff5c00f47947 */ /* 0x000fea000383ffff */
.L_x_291:
[----:B------:R-:W-:Y:S01]  /*b650*/  BSSY B1, `(.L_x_311) ;  /* 0x0000006000017945 */ /* 0x000fe20003800000 */
[----:B------:R-:W-:-:S07]  /*b660*/  IMAD.MOV.U32 R15, RZ, RZ, -0x1 ;  /* 0xffffffffff0f7424 */ /* 0x000fce00078e00ff */
[----:B------:R-:W-:Y:S05]  /*b670*/  WARPSYNC.COLLECTIVE R15, `(.L_x_312) ;  /* 0x000000000f0c7348 */ /* 0x000fea0003c00000 */
[----:B------:R-:W-:Y:S02]  /*b680*/  ELECT P6, UR62, PT ;  /* 0x00000000003e782f */ /* 0x000fe400038c0000 */
[----:B------:R-:W-:Y:S01]  /*b690*/  MOV R14, UR62 ;  /* 0x0000003e000e7c02 */ /* 0x000fe20008000f00 */
[----:B------:R-:W-:Y:S10]  /*b6a0*/  ENDCOLLECTIVE ;  /* 0x000000000000791b */ /* 0x000ff40003800000 */
.L_x_312:
[----:B------:R-:W-:Y:S05]  /*b6b0*/  BSYNC B1 ;  /* 0x0000000000017941 */ /* 0x000fea0003800000 */
.L_x_311:
[----:B------:R-:W-:Y:S05]  /*b6c0*/  BRA `(.L_x_313) ;  /* 0xfffffff000447947 */ /* 0x000fea000383ffff */
.L_x_294:
[----:B0-----:R0:W1:Y:S02]  /*b6d0*/  SYNCS.PHASECHK.TRANS64.TRYWAIT P1, [R12+URZ+0x20], R7 ;  /* 0x000020070c0075a7 */ /* 0x001064000802017f */
[----:B-1----:R-:W-:Y:S05]  /*b6e0*/  @!P1 NANOSLEEP.SYNCS 0x989680 ;  /* 0x009896800000995d */ /* 0x002fea0003900000 */
[----:B------:R-:W1:Y:S02]  /*b6f0*/  @!P1 SYNCS.PHASECHK.TRANS64 P1, [R12+URZ+0x20], R7 ;  /* 0x000020070c0095a7 */ /* 0x000e64000802007f */
[----:B-1----:R-:W-:Y:S05]  /*b700*/  @!P1 BRA `(.L_x_294) ;  /* 0xfffffffc00f09947 */ /* 0x002fea000383ffff */
[----:B------:R-:W-:Y:S05]  /*b710*/  BRA `(.L_x_314) ;  /* 0xfffffff000787947 */ /* 0x000fea000383ffff */
.L_x_303:
[----:B------:R-:W-:Y:S01]  /*b720*/  BSSY B0, `(.L_x_315) ;  /* 0x0000006000007945 */ /* 0x000fe20003800000 */
[----:B------:R-:W-:-:S07]  /*b730*/  IMAD.MOV.U32 R15, RZ, RZ, -0x1 ;  /* 0xffffffffff0f7424 */ /* 0x000fce00078e00ff */
[----:B------:R-:W-:Y:S05]  /*b740*/  WARPSYNC.COLLECTIVE R15, `(.L_x_316) ;  /* 0x000000000f0c7348 */ /* 0x000fea0003c00000 */
[----:B------:R-:W-:Y:S02]  /*b750*/  ELECT P6, UR62, PT ;  /* 0x00000000003e782f */ /* 0x000fe400038c0000 */
[----:B------:R-:W-:Y:S01]  /*b760*/  MOV R14, UR62 ;  /* 0x0000003e000e7c02 */ /* 0x000fe20008000f00 */
[----:B------:R-:W-:Y:S10]  /*b770*/  ENDCOLLECTIVE ;  /* 0x000000000000791b */ /* 0x000ff40003800000 */
.L_x_316:
[----:B------:R-:W-:Y:S05]  /*b780*/  BSYNC B0 ;  /* 0x0000000000007941 */ /* 0x000fea0003800000 */
.L_x_315:
[----:B------:R-:W-:Y:S05]  /*b790*/  BRA `(.L_x_317) ;  /* 0xfffffff800cc7947 */ /* 0x000fea000383ffff */
.L_x_307:
[----:B0-----:R0:W1:Y:S02]  /*b7a0*/  SYNCS.PHASECHK.TRANS64.TRYWAIT P0, [R7+URZ], R4 ;  /* 0x00000004070075a7 */ /* 0x001064000800017f */
[----:B-1----:R-:W-:Y:S05]  /*b7b0*/  @!P0 NANOSLEEP.SYNCS 0x989680 ;  /* 0x009896800000895d */ /* 0x002fea0003900000 */
[----:B------:R-:W1:Y:S02]  /*b7c0*/  @!P0 SYNCS.PHASECHK.TRANS64 P0, [R7+URZ], R4 ;  /* 0x00000004070085a7 */ /* 0x000e64000800007f */
[----:B-1----:R-:W-:Y:S05]  /*b7d0*/  @!P0 BRA `(.L_x_307) ;  /* 0xfffffffc00f08947 */ /* 0x002fea000383ffff */
[----:B------:R-:W-:Y:S05]  /*b7e0*/  BRA `(.L_x_318) ;  /* 0xfffffffc000c7947 */ /* 0x000fea000383ffff */
.L_x_308:
[----:B0-----:R0:W1:Y:S02]  /*b7f0*/  SYNCS.PHASECHK.TRANS64.TRYWAIT P0, [R6+URZ], R3 ;  /* 0x00000003060075a7 */ /* 0x001064000800017f */
[----:B-1----:R-:W-:Y:S05]  /*b800*/  @!P0 NANOSLEEP.SYNCS 0x989680 ;  /* 0x009896800000895d */ /* 0x002fea0003900000 */
[----:B------:R-:W1:Y:S02]  /*b810*/  @!P0 SYNCS.PHASECHK.TRANS64 P0, [R6+URZ], R3 ;  /* 0x00000003060085a7 */ /* 0x000e64000800007f */
[----:B-1----:R-:W-:Y:S05]  /*b820*/  @!P0 BRA `(.L_x_308) ;  /* 0xfffffffc00f08947 */ /* 0x002fea000383ffff */
[----:B------:R-:W-:Y:S05]  /*b830*/  BRA `(.L_x_319) ;  /* 0xfffffffc001c7947 */ /* 0x000fea000383ffff */
.L_x_309:
[----:B-1----:R1:W2:Y:S02]  /*b840*/  SYNCS.PHASECHK.TRANS64.TRYWAIT P0, [R7+URZ], R4 ;  /* 0x00000004070075a7 */ /* 0x0022a4000800017f */
[----:B--2---:R-:W-:Y:S05]  /*b850*/  @!P0 NANOSLEEP.SYNCS 0x989680 ;  /* 0x009896800000895d */ /* 0x004fea0003900000 */
[----:B------:R-:W2:Y:S02]  /*b860*/  @!P0 SYNCS.PHASECHK.TRANS64 P0, [R7+URZ], R4 ;  /* 0x00000004070085a7 */ /* 0x000ea4000800007f */
[----:B--2---:R-:W-:Y:S05]  /*b870*/  @!P0 BRA `(.L_x_309) ;  /* 0xfffffffc00f08947 */ /* 0x004fea000383ffff */
[----:B------:R-:W-:Y:S05]  /*b880*/  BRA `(.L_x_320) ;  /* 0xfffffffc00247947 */ /* 0x000fea000383ffff */
.L_x_321:
[----:B------:R-:W-:-:S00]  /*b890*/  BRA `(.L_x_321) ;  /* 0xfffffffc00fc7947 */ /* 0x000fc0000383ffff */
[----:B------:R-:W-:-:S00]  /*b8a0*/  NOP ;  /* 0x0000000000007918 */ /* 0x000fc00000000000 */
        /* <DEDUP_REMOVED lines=13> */
.L_x_322:


//--------------------- .nv.global.init           --------------------------
	.section	.nv.global.init,"aw",@progbits
.nv.global.init:
	.type		$str$22,@object
	.size		$str$22,($str$23 - $str$22)
$str$22:
        /*0000*/ 	.byte	0x6b, 0x5f, 0x74, 0x69, 0x6c, 0x65, 0x5f, 0x63, 0x6f, 0x75, 0x6e, 0x74, 0x20, 0x3e, 0x3d, 0x20
        /*0010*/ 	.byte	0x31, 0x00
	.type		$str$23,@object
	.size		$str$23,(__unnamed_1 - $str$23)
$str$23:
        /*0012*/ 	.byte	0x2f, 0x74, 0x6d, 0x70, 0x2f, 0x63, 0x75, 0x74, 0x6c, 0x61, 0x73, 0x73, 0x5f, 0x73, 0x77, 0x65
        /*0022*/ 	.byte	0x65, 0x70, 0x5f, 0x73, 0x72, 0x63, 0x2f, 0x69, 0x6e, 0x63, 0x6c, 0x75, 0x64, 0x65, 0x2f, 0x63
        /*0032*/ 	.byte	0x75, 0x74, 0x6c, 0x61, 0x73, 0x73, 0x2f, 0x67, 0x65, 0x6d, 0x6d, 0x2f, 0x63, 0x6f, 0x6c, 0x6c
        /*0042*/ 	.byte	0x65, 0x63, 0x74, 0x69, 0x76, 0x65, 0x2f, 0x73, 0x6d, 0x39, 0x30, 0x5f, 0x6d, 0x6d, 0x61, 0x5f
        /*0052*/ 	.byte	0x74, 0x6d, 0x61, 0x5f, 0x67, 0x6d, 0x6d, 0x61, 0x5f, 0x73, 0x73, 0x5f, 0x77, 0x61, 0x72, 0x70
        /*0062*/ 	.byte	0x73, 0x70, 0x65, 0x63, 0x69, 0x61, 0x6c, 0x69, 0x7a, 0x65, 0x64, 0x2e, 0x68, 0x70, 0x70, 0x00
	.type		__unnamed_1,@object
	.size		__unnamed_1,(.L_0 - __unnamed_1)
__unnamed_1:
        /*0072*/ 	.byte	0x76, 0x6f, 0x69, 0x64, 0x20, 0x63, 0x75, 0x74, 0x6c, 0x61, 0x73, 0x73, 0x3a, 0x3a, 0x67, 0x65
        /* <DEDUP_REMOVED lines=177> */
.L_0:


//--------------------- .nv.shared._ZN7cutlass13device_kernelINS_4gemm6kernel13GemmUniversalIN4cute5tupleIJiiiiEEENS1_10collective13CollectiveMmaINS1_34MainloopSm90TmaGmmaWarpSpecializedILi4ENS5_IJNS4_1CILi1EEESB_SB_EEENS1_35KernelTmaWarpSpecializedCooperativeEEENS5_IJNSA_ILi128EEENSA_ILi256EEENSA_ILi32EEEEEENS_10tfloat32_tENS5_IJlSB_lEEESJ_SK_NS4_8TiledMMAINS4_8MMA_AtomIJNS4_4SM904GMMA30MMA_64x256x8_F32TF32TF32_SS_TNILNSO_7ScaleInE1ELSQ_1EEEEEENS4_6LayoutINS5_IJNSA_ILi2EEESB_SB_EEENS5_IJSB_NSA_ILi0EEESW_EEEEENS5_IJNS4_10UnderscoreESZ_SZ_EEEEENS4_13SM90_TMA_LOADENS4_14ComposedLayoutINS4_7SwizzleILi3ELi4ELi3EEENS4_18smem_ptr_flag_bitsILi32EEENST_INS5_IJNSA_ILi8EEESH_EEENS5_IJSH_SB_EEEEEEEvNS4_8identityES12_S1C_vS1D_EENS_8epilogue10collective6detail29Sm90TmaWarpSpecializedAdapterINS1G_15DefaultEpilogueISJ_SK_SK_NS1F_6thread17LinearCombinationISJ_Li1EffLNS1K_9ScaleType4KindE0ELNS_15FloatRoundStyleE2ESJ_EENS1_15EpilogueDefaultEEEEEvvEEEEvNT_6ParamsE --------------------------
	.section	.nv.shared._ZN7cutlass13device_kernelINS_4gemm6kernel13GemmUniversalIN4cute5tupleIJiiiiEEENS1_10collective13CollectiveMmaINS1_34MainloopSm90TmaGmmaWarpSpecializedILi4ENS5_IJNS4_1CILi1EEESB_SB_EEENS1_35KernelTmaWarpSpecializedCooperativeEEENS5_IJNSA_ILi128EEENSA_ILi256EEENSA_ILi32EEEEEENS_10tfloat32_tENS5_IJlSB_lEEESJ_SK_NS4_8TiledMMAINS4_8MMA_AtomIJNS4_4SM904GMMA30MMA_64x256x8_F32TF32TF32_SS_TNILNSO_7ScaleInE1ELSQ_1EEEEEENS4_6LayoutINS5_IJNSA_ILi2EEESB_SB_EEENS5_IJSB_NSA_ILi0EEESW_EEEEENS5_IJNS4_10UnderscoreESZ_SZ_EEEEENS4_13SM90_TMA_LOADENS4_14ComposedLayoutINS4_7SwizzleILi3ELi4ELi3EEENS4_18smem_ptr_flag_bitsILi32EEENST_INS5_IJNSA_ILi8EEESH_EEENS5_IJSH_SB_EEEEEEEvNS4_8identityES12_S1C_vS1D_EENS_8epilogue10collective6detail29Sm90TmaWarpSpecializedAdapterINS1G_15DefaultEpilogueISJ_SK_SK_NS1F_6thread17LinearCombinationISJ_Li1EffLNS1K_9ScaleType4KindE0ELNS_15FloatRoundStyleE2ESJ_EENS1_15EpilogueDefaultEEEEEvvEEEEvNT_6ParamsE,"aw",@nobits
	.sectionflags	@""
	.align	16
	.zero		1024


//--------------------- .nv.shared.reserved.0     --------------------------
	.section	.nv.shared.reserved.0,"aw",@nobits
	.weak		__nv_reservedSMEM_offset_0_alias
	.size		__nv_reservedSMEM_offset_0_alias, 0, 0
	.other		__nv_reservedSMEM_offset_0_alias,@"STO_CUDA_RESERVED_SHARED STV_DEFAULT"
__nv_reservedSMEM_offset_0_alias:
	.zero		0


//--------------------- .nv.global                --------------------------
	.section	.nv.global,"aw",@nobits
.nv.global:
	.type		_ZN39_INTERNAL_c505f51a_4_k_cu_d0625d14_58174cute1_E,@object
	.size		_ZN39_INTERNAL_c505f51a_4_k_cu_d0625d14_58174cute1_E,(_ZN39_INTERNAL_c505f51a_4_k_cu_d0625d14_58174cuda3std3__45__cpo6cbeginE - _ZN39_INTERNAL_c505f51a_4_k_cu_d0625d14_58174cute1_E)
_ZN39_INTERNAL_c505f51a_4_k_cu_d0625d14_58174cute1_E:
	.zero		1
	.type		_ZN39_INTERNAL_c505f51a_4_k_cu_d0625d14_58174cuda3std3__45__cpo6cbeginE,@object
	.size		_ZN39_INTERNAL_c505f51a_4_k_cu_d0625d14_58174cuda3std3__45__cpo6cbeginE,(_ZN39_INTERNAL_c505f51a_4_k_cu_d0625d14_58174cuda3std3__48in_placeE - _ZN39_INTERNAL_c505f51a_4_k_cu_d0625d14_58174cuda3std3__45__cpo6cbeginE)
_ZN39_INTERNAL_c505f51a_4_k_cu_d0625d14_58174cuda3std3__45__cpo6cbeginE:
	.zero		1
	.type		_ZN39_INTERNAL_c505f51a_4_k_cu_d0625d14_58174cuda3std3__48in_placeE,@object
	.size		_ZN39_INTERNAL_c505f51a_4_k_cu_d0625d14_58174cuda3std3__48in_placeE,(_ZN39_INTERNAL_c505f51a_4_k_cu_d0625d14_58174cuda3std6ranges3__45__cpo9iter_moveE - _ZN39_INTERNAL_c505f51a_4_k_cu_d0625d14_58174cuda3std3__48in_placeE)
_ZN39_INTERNAL_c505f51a_4_k_cu_d0625d14_58174cuda3std3__48in_placeE:
	.zero		1
	.type		_ZN39_INTERNAL_c505f51a_4_k_cu_d0625d14_58174cuda3std6ranges3__45__cpo9iter_moveE,@object
	.size		_ZN39_INTERNAL_c505f51a_4_k_cu_d0625d14_58174cuda3std6ranges3__45__cpo9iter_moveE,(_ZN39_INTERNAL_c505f51a_4_k_cu_d0625d14_58174cuda3std3__45__cpo5beginE - _ZN39_INTERNAL_c505f51a_4_k_cu_d0625d14_58174cuda3std6ranges3__45__cpo9iter_moveE)
_ZN39_INTERNAL_c505f51a_4_k_cu_d0625d14_58174cuda3std6ranges3__45__cpo9iter_moveE:
	.zero		1
	.type		_ZN39_INTERNAL_c505f51a_4_k_cu_d0625d14_58174cuda3std3__45__cpo5beginE,@object
	.size		_ZN39_INTERNAL_c505f51a_4_k_cu_d0625d14_58174cuda3std3__45__cpo5beginE,(_ZN39_INTERNAL_c505f51a_4_k_cu_d0625d14_58174cuda3std3__441_GLOBAL__N__c505f51a_4_k_cu_d0625d14_58176ignoreE - _ZN39_INTERNAL_c505f51a_4_k_cu_d0625d14_58174cuda3std3__45__cpo5beginE)
_ZN39_INTERNAL_c505f51a_4_k_cu_d0625d14_58174cuda3std3__45__cpo5beginE:
	.zero		1
	.type		_ZN39_INTERNAL_c505f51a_4_k_cu_d0625d14_58174cuda3std3__441_GLOBAL__N__c505f51a_4_k_cu_d0625d14_58176ignoreE,@object
	.size		_ZN39_INTERNAL_c505f51a_4_k_cu_d0625d14_58174cuda3std3__441_GLOBAL__N__c505f51a_4_k_cu_d0625d14_58176ignoreE,(_ZN39_INTERNAL_c505f51a_4_k_cu_d0625d14_58174cute7productE - _ZN39_INTERNAL_c505f51a_4_k_cu_d0625d14_58174cuda3std3__441_GLOBAL__N__c505f51a_4_k_cu_d0625d14_58176ignoreE)
_ZN39_INTERNAL_c505f51a_4_k_cu_d0625d14_58174cuda3std3__441_GLOBAL__N__c505f51a_4_k_cu_d0625d14_58176ignoreE:
	.zero		1
	.type		_ZN39_INTERNAL_c505f51a_4_k_cu_d0625d14_58174cute7productE,@object
	.size		_ZN39_INTERNAL_c505f51a_4_k_cu_d0625d14_58174cute7productE,(_ZN39_INTERNAL_c505f51a_4_k_cu_d0625d14_58174cuda3std3__45__cpo3endE - _ZN39_INTERNAL_c505f51a_4_k_cu_d0625d14_58174cute7productE)
_ZN39_INTERNAL_c505f51a_4_k_cu_d0625d14_58174cute7productE:
	.zero		1
	.type		_ZN39_INTERNAL_c505f51a_4_k_cu_d0625d14_58174cuda3std3__45__cpo3endE,@object
	.size		_ZN39_INTERNAL_c505f51a_4_k_cu_d0625d14_58174cuda3std3__45__cpo3endE,(_ZN39_INTERNAL_c505f51a_4_k_cu_d0625d14_58174cuda3std3__419piecewise_constructE - _ZN39_INTERNAL_c505f51a_4_k_cu_d0625d14_58174cuda3std3__45__cpo3endE)
_ZN39_INTERNAL_c505f51a_4_k_cu_d0625d14_58174cuda3std3__45__cpo3endE:
	.zero		1
	.type		_ZN39_INTERNAL_c505f51a_4_k_cu_d0625d14_58174cuda3std3__419piecewise_constructE,@object
	.size		_ZN39_INTERNAL_c505f51a_4_k_cu_d0625d14_58174cuda3std3__419piecewise_constructE,(_ZN39_INTERNAL_c505f51a_4_k_cu_d0625d14_58174cuda3std3__45__cpo4cendE - _ZN39_INTERNAL_c505f51a_4_k_cu_d0625d14_58174cuda3std3__419piecewise_constructE)
_ZN39_INTERNAL_c505f51a_4_k_cu_d0625d14_58174cuda3std3__419piecewise_constructE:
	.zero		1
	.type		_ZN39_INTERNAL_c505f51a_4_k_cu_d0625d14_58174cuda3std3__45__cpo4cendE,@object
	.size		_ZN39_INTERNAL_c505f51a_4_k_cu_d0625d14_58174cuda3std3__45__cpo4cendE,(_ZN39_INTERNAL_c505f51a_4_k_cu_d0625d14_58174cuda3std6ranges3__45__cpo4swapE - _ZN39_INTERNAL_c505f51a_4_k_cu_d0625d14_58174cuda3std3__45__cpo4cendE)
_ZN39_INTERNAL_c505f51a_4_k_cu_d0625d14_58174cuda3std3__45__cpo4cendE:
	.zero		1
	.type		_ZN39_INTERNAL_c505f51a_4_k_cu_d0625d14_58174cuda3std6ranges3__45__cpo4swapE,@object
	.size		_ZN39_INTERNAL_c505f51a_4_k_cu_d0625d14_58174cuda3std6ranges3__45__cpo4swapE,(.L_8 - _ZN39_INTERNAL_c505f51a_4_k_cu_d0625d14_58174cuda3std6ranges3__45__cpo4swapE)
_ZN39_INTERNAL_c505f51a_4_k_cu_d0625d14_58174cuda3std6ranges3__45__cpo4swapE:
	.zero		1
.L_8:


//--------------------- .nv.constant0._ZN7cutlass13device_kernelINS_4gemm6kernel13GemmUniversalIN4cute5tupleIJiiiiEEENS1_10collective13CollectiveMmaINS1_34MainloopSm90TmaGmmaWarpSpecializedILi4ENS5_IJNS4_1CILi1EEESB_SB_EEENS1_35KernelTmaWarpSpecializedCooperativeEEENS5_IJNSA_ILi128EEENSA_ILi256EEENSA_ILi32EEEEEENS_10tfloat32_tENS5_IJlSB_lEEESJ_SK_NS4_8TiledMMAINS4_8MMA_AtomIJNS4_4SM904GMMA30MMA_64x256x8_F32TF32TF32_SS_TNILNSO_7ScaleInE1ELSQ_1EEEEEENS4_6LayoutINS5_IJNSA_ILi2EEESB_SB_EEENS5_IJSB_NSA_ILi0EEESW_EEEEENS5_IJNS4_10UnderscoreESZ_SZ_EEEEENS4_13SM90_TMA_LOADENS4_14ComposedLayoutINS4_7SwizzleILi3ELi4ELi3EEENS4_18smem_ptr_flag_bitsILi32EEENST_INS5_IJNSA_ILi8EEESH_EEENS5_IJSH_SB_EEEEEEEvNS4_8identityES12_S1C_vS1D_EENS_8epilogue10collective6detail29Sm90TmaWarpSpecializedAdapterINS1G_15DefaultEpilogueISJ_SK_SK_NS1F_6thread17LinearCombinationISJ_Li1EffLNS1K_9ScaleType4KindE0ELNS_15FloatRoundStyleE2ESJ_EENS1_15EpilogueDefaultEEEEEvvEEEEvNT_6ParamsE --------------------------
	.section	.nv.constant0._ZN7cutlass13device_kernelINS_4gemm6kernel13GemmUniversalIN4cute5tupleIJiiiiEEENS1_10collective13CollectiveMmaINS1_34MainloopSm90TmaGmmaWarpSpecializedILi4ENS5_IJNS4_1CILi1EEESB_SB_EEENS1_35KernelTmaWarpSpecializedCooperativeEEENS5_IJNSA_ILi128EEENSA_ILi256EEENSA_ILi32EEEEEENS_10tfloat32_tENS5_IJlSB_lEEESJ_SK_NS4_8TiledMMAINS4_8MMA_AtomIJNS4_4SM904GMMA30MMA_64x256x8_F32TF32TF32_SS_TNILNSO_7ScaleInE1ELSQ_1EEEEEENS4_6LayoutINS5_IJNSA_ILi2EEESB_SB_EEENS5_IJSB_NSA_ILi0EEESW_EEEEENS5_IJNS4_10UnderscoreESZ_SZ_EEEEENS4_13SM90_TMA_LOADENS4_14ComposedLayoutINS4_7SwizzleILi3ELi4ELi3EEENS4_18smem_ptr_flag_bitsILi32EEENST_INS5_IJNSA_ILi8EEESH_EEENS5_IJSH_SB_EEEEEEEvNS4_8identityES12_S1C_vS1D_EENS_8epilogue10collective6detail29Sm90TmaWarpSpecializedAdapterINS1G_15DefaultEpilogueISJ_SK_SK_NS1F_6thread17LinearCombinationISJ_Li1EffLNS1K_9ScaleType4KindE0ELNS_15FloatRoundStyleE2ESJ_EENS1_15EpilogueDefaultEEEEEvvEEEEvNT_6ParamsE,"a",@progbits
	.sectionflags	@""
	.align	4
.nv.constant0._ZN7cutlass13device_kernelINS_4gemm6kernel13GemmUniversalIN4cute5tupleIJiiiiEEENS1_10collective13CollectiveMmaINS1_34MainloopSm90TmaGmmaWarpSpecializedILi4ENS5_IJNS4_1CILi1EEESB_SB_EEENS1_35KernelTmaWarpSpecializedCooperativeEEENS5_IJNSA_ILi128EEENSA_ILi256EEENSA_ILi32EEEEEENS_10tfloat32_tENS5_IJlSB_lEEESJ_SK_NS4_8TiledMMAINS4_8MMA_AtomIJNS4_4SM904GMMA30MMA_64x256x8_F32TF32TF32_SS_TNILNSO_7ScaleInE1ELSQ_1EEEEEENS4_6LayoutINS5_IJNSA_ILi2EEESB_SB_EEENS5_IJSB_NSA_ILi0EEESW_EEEEENS5_IJNS4_10UnderscoreESZ_SZ_EEEEENS4_13SM90_TMA_LOADENS4_14ComposedLayoutINS4_7SwizzleILi3ELi4ELi3EEENS4_18smem_ptr_flag_bitsILi32EEENST_INS5_IJNSA_ILi8EEESH_EEENS5_IJSH_SB_EEEEEEEvNS4_8identityES12_S1C_vS1D_EENS_8epilogue10collective6detail29Sm90TmaWarpSpecializedAdapterINS1G_15DefaultEpilogueISJ_SK_SK_NS1F_6thread17LinearCombinationISJ_Li1EffLNS1K_9ScaleType4KindE0ELNS_15FloatRoundStyleE2ESJ_EENS1_15EpilogueDefaultEEEEEvvEEEEvNT_6ParamsE:
	.zero		1664


//--------------------- SYMBOLS --------------------------

	.type		.nv.reservedSmem.offset0,@object
	.size		.nv.reservedSmem.offset0,0x4
	.type		__assertfail,@function
